//
// Generated by NVIDIA NVVM Compiler
//
// Compiler Build ID: CL-36424714
// Cuda compilation tools, release 13.0, V13.0.88
// Based on NVVM 20.0.0
//

.version 9.0
.target sm_100
.address_size 64

	// .globl	_Z14pageRankKernelPKiS0_PiPKfPfi

.visible .entry _Z14pageRankKernelPKiS0_PiPKfPfi(
	.param .u64 .ptr .align 1 _Z14pageRankKernelPKiS0_PiPKfPfi_param_0,
	.param .u64 .ptr .align 1 _Z14pageRankKernelPKiS0_PiPKfPfi_param_1,
	.param .u64 .ptr .align 1 _Z14pageRankKernelPKiS0_PiPKfPfi_param_2,
	.param .u64 .ptr .align 1 _Z14pageRankKernelPKiS0_PiPKfPfi_param_3,
	.param .u64 .ptr .align 1 _Z14pageRankKernelPKiS0_PiPKfPfi_param_4,
	.param .u32 _Z14pageRankKernelPKiS0_PiPKfPfi_param_5
)
{
	.reg .pred 	%p<11>;
	.reg .b32 	%r<61>;
	.reg .b32 	%f<83>;
	.reg .b64 	%rd<69>;
	.reg .b64 	%fd<10>;

	ld.param.u64 	%rd5, [_Z14pageRankKernelPKiS0_PiPKfPfi_param_0];
	ld.param.u64 	%rd7, [_Z14pageRankKernelPKiS0_PiPKfPfi_param_1];
	ld.param.u64 	%rd8, [_Z14pageRankKernelPKiS0_PiPKfPfi_param_2];
	ld.param.u64 	%rd9, [_Z14pageRankKernelPKiS0_PiPKfPfi_param_3];
	ld.param.u64 	%rd6, [_Z14pageRankKernelPKiS0_PiPKfPfi_param_4];
	ld.param.u32 	%r17, [_Z14pageRankKernelPKiS0_PiPKfPfi_param_5];
	cvta.to.global.u64 	%rd1, %rd8;
	cvta.to.global.u64 	%rd2, %rd9;
	cvta.to.global.u64 	%rd3, %rd7;
	mov.u32 	%r18, %ctaid.x;
	mov.u32 	%r19, %ntid.x;
	mov.u32 	%r20, %tid.x;
	mad.lo.s32 	%r1, %r18, %r19, %r20;
	setp.ge.s32 	%p1, %r1, %r17;
	@%p1 bra 	$L__BB0_15;
	cvta.to.global.u64 	%rd10, %rd5;
	mul.wide.s32 	%rd11, %r1, 4;
	add.s64 	%rd12, %rd10, %rd11;
	ld.global.u32 	%r58, [%rd12];
	ld.global.u32 	%r3, [%rd12+4];
	setp.ge.s32 	%p2, %r58, %r3;
	mov.f64 	%fd9, 0d0000000000000000;
	@%p2 bra 	$L__BB0_14;
	add.s32 	%r21, %r58, 1;
	max.s32 	%r22, %r3, %r21;
	sub.s32 	%r4, %r22, %r58;
	and.b32  	%r5, %r4, 7;
	sub.s32 	%r23, %r58, %r22;
	setp.gt.u32 	%p3, %r23, -8;
	mov.f32 	%f82, 0f00000000;
	@%p3 bra 	$L__BB0_5;
	and.b32  	%r24, %r4, -8;
	neg.s32 	%r56, %r24;
	add.s64 	%rd4, %rd3, 16;
	mov.f32 	%f82, 0f00000000;
$L__BB0_4:
	.pragma "nounroll";
	mul.wide.s32 	%rd13, %r58, 4;
	add.s64 	%rd14, %rd4, %rd13;
	ld.global.u32 	%r25, [%rd14+-16];
	mul.wide.s32 	%rd15, %r25, 4;
	add.s64 	%rd16, %rd2, %rd15;
	ld.global.f32 	%f16, [%rd16];
	add.s64 	%rd17, %rd1, %rd15;
	ld.global.u32 	%r26, [%rd17];
	cvt.rn.f32.s32 	%f17, %r26;
	div.rn.f32 	%f18, %f16, %f17;
	add.f32 	%f19, %f82, %f18;
	ld.global.u32 	%r27, [%rd14+-12];
	mul.wide.s32 	%rd18, %r27, 4;
	add.s64 	%rd19, %rd2, %rd18;
	ld.global.f32 	%f20, [%rd19];
	add.s64 	%rd20, %rd1, %rd18;
	ld.global.u32 	%r28, [%rd20];
	cvt.rn.f32.s32 	%f21, %r28;
	div.rn.f32 	%f22, %f20, %f21;
	add.f32 	%f23, %f19, %f22;
	ld.global.u32 	%r29, [%rd14+-8];
	mul.wide.s32 	%rd21, %r29, 4;
	add.s64 	%rd22, %rd2, %rd21;
	ld.global.f32 	%f24, [%rd22];
	add.s64 	%rd23, %rd1, %rd21;
	ld.global.u32 	%r30, [%rd23];
	cvt.rn.f32.s32 	%f25, %r30;
	div.rn.f32 	%f26, %f24, %f25;
	add.f32 	%f27, %f23, %f26;
	ld.global.u32 	%r31, [%rd14+-4];
	mul.wide.s32 	%rd24, %r31, 4;
	add.s64 	%rd25, %rd2, %rd24;
	ld.global.f32 	%f28, [%rd25];
	add.s64 	%rd26, %rd1, %rd24;
	ld.global.u32 	%r32, [%rd26];
	cvt.rn.f32.s32 	%f29, %r32;
	div.rn.f32 	%f30, %f28, %f29;
	add.f32 	%f31, %f27, %f30;
	ld.global.u32 	%r33, [%rd14];
	mul.wide.s32 	%rd27, %r33, 4;
	add.s64 	%rd28, %rd2, %rd27;
	ld.global.f32 	%f32, [%rd28];
	add.s64 	%rd29, %rd1, %rd27;
	ld.global.u32 	%r34, [%rd29];
	cvt.rn.f32.s32 	%f33, %r34;
	div.rn.f32 	%f34, %f32, %f33;
	add.f32 	%f35, %f31, %f34;
	ld.global.u32 	%r35, [%rd14+4];
	mul.wide.s32 	%rd30, %r35, 4;
	add.s64 	%rd31, %rd2, %rd30;
	ld.global.f32 	%f36, [%rd31];
	add.s64 	%rd32, %rd1, %rd30;
	ld.global.u32 	%r36, [%rd32];
	cvt.rn.f32.s32 	%f37, %r36;
	div.rn.f32 	%f38, %f36, %f37;
	add.f32 	%f39, %f35, %f38;
	ld.global.u32 	%r37, [%rd14+8];
	mul.wide.s32 	%rd33, %r37, 4;
	add.s64 	%rd34, %rd2, %rd33;
	ld.global.f32 	%f40, [%rd34];
	add.s64 	%rd35, %rd1, %rd33;
	ld.global.u32 	%r38, [%rd35];
	cvt.rn.f32.s32 	%f41, %r38;
	div.rn.f32 	%f42, %f40, %f41;
	add.f32 	%f43, %f39, %f42;
	ld.global.u32 	%r39, [%rd14+12];
	mul.wide.s32 	%rd36, %r39, 4;
	add.s64 	%rd37, %rd2, %rd36;
	ld.global.f32 	%f44, [%rd37];
	add.s64 	%rd38, %rd1, %rd36;
	ld.global.u32 	%r40, [%rd38];
	cvt.rn.f32.s32 	%f45, %r40;
	div.rn.f32 	%f46, %f44, %f45;
	add.f32 	%f82, %f43, %f46;
	add.s32 	%r58, %r58, 8;
	add.s32 	%r56, %r56, 8;
	setp.ne.s32 	%p4, %r56, 0;
	@%p4 bra 	$L__BB0_4;
$L__BB0_5:
	setp.eq.s32 	%p5, %r5, 0;
	@%p5 bra 	$L__BB0_13;
	and.b32  	%r12, %r4, 3;
	setp.lt.u32 	%p6, %r5, 4;
	@%p6 bra 	$L__BB0_8;
	mul.wide.s32 	%rd39, %r58, 4;
	add.s64 	%rd40, %rd3, %rd39;
	ld.global.u32 	%r41, [%rd40];
	mul.wide.s32 	%rd41, %r41, 4;
	add.s64 	%rd42, %rd2, %rd41;
	ld.global.f32 	%f48, [%rd42];
	add.s64 	%rd43, %rd1, %rd41;
	ld.global.u32 	%r42, [%rd43];
	cvt.rn.f32.s32 	%f49, %r42;
	div.rn.f32 	%f50, %f48, %f49;
	add.f32 	%f51, %f82, %f50;
	ld.global.u32 	%r43, [%rd40+4];
	mul.wide.s32 	%rd44, %r43, 4;
	add.s64 	%rd45, %rd2, %rd44;
	ld.global.f32 	%f52, [%rd45];
	add.s64 	%rd46, %rd1, %rd44;
	ld.global.u32 	%r44, [%rd46];
	cvt.rn.f32.s32 	%f53, %r44;
	div.rn.f32 	%f54, %f52, %f53;
	add.f32 	%f55, %f51, %f54;
	ld.global.u32 	%r45, [%rd40+8];
	mul.wide.s32 	%rd47, %r45, 4;
	add.s64 	%rd48, %rd2, %rd47;
	ld.global.f32 	%f56, [%rd48];
	add.s64 	%rd49, %rd1, %rd47;
	ld.global.u32 	%r46, [%rd49];
	cvt.rn.f32.s32 	%f57, %r46;
	div.rn.f32 	%f58, %f56, %f57;
	add.f32 	%f59, %f55, %f58;
	ld.global.u32 	%r47, [%rd40+12];
	mul.wide.s32 	%rd50, %r47, 4;
	add.s64 	%rd51, %rd2, %rd50;
	ld.global.f32 	%f60, [%rd51];
	add.s64 	%rd52, %rd1, %rd50;
	ld.global.u32 	%r48, [%rd52];
	cvt.rn.f32.s32 	%f61, %r48;
	div.rn.f32 	%f62, %f60, %f61;
	add.f32 	%f82, %f59, %f62;
	add.s32 	%r58, %r58, 4;
$L__BB0_8:
	setp.eq.s32 	%p7, %r12, 0;
	@%p7 bra 	$L__BB0_13;
	setp.eq.s32 	%p8, %r12, 1;
	@%p8 bra 	$L__BB0_11;
	mul.wide.s32 	%rd53, %r58, 4;
	add.s64 	%rd54, %rd3, %rd53;
	ld.global.u32 	%r49, [%rd54];
	mul.wide.s32 	%rd55, %r49, 4;
	add.s64 	%rd56, %rd2, %rd55;
	ld.global.f32 	%f64, [%rd56];
	add.s64 	%rd57, %rd1, %rd55;
	ld.global.u32 	%r50, [%rd57];
	cvt.rn.f32.s32 	%f65, %r50;
	div.rn.f32 	%f66, %f64, %f65;
	add.f32 	%f67, %f82, %f66;
	ld.global.u32 	%r51, [%rd54+4];
	mul.wide.s32 	%rd58, %r51, 4;
	add.s64 	%rd59, %rd2, %rd58;
	ld.global.f32 	%f68, [%rd59];
	add.s64 	%rd60, %rd1, %rd58;
	ld.global.u32 	%r52, [%rd60];
	cvt.rn.f32.s32 	%f69, %r52;
	div.rn.f32 	%f70, %f68, %f69;
	add.f32 	%f82, %f67, %f70;
	add.s32 	%r58, %r58, 2;
$L__BB0_11:
	and.b32  	%r53, %r4, 1;
	setp.eq.b32 	%p9, %r53, 1;
	not.pred 	%p10, %p9;
	@%p10 bra 	$L__BB0_13;
	mul.wide.s32 	%rd61, %r58, 4;
	add.s64 	%rd62, %rd3, %rd61;
	ld.global.u32 	%r54, [%rd62];
	mul.wide.s32 	%rd63, %r54, 4;
	add.s64 	%rd64, %rd2, %rd63;
	ld.global.f32 	%f71, [%rd64];
	add.s64 	%rd65, %rd1, %rd63;
	ld.global.u32 	%r55, [%rd65];
	cvt.rn.f32.s32 	%f72, %r55;
	div.rn.f32 	%f73, %f71, %f72;
	add.f32 	%f82, %f82, %f73;
$L__BB0_13:
	cvt.f64.f32 	%fd4, %f82;
	mul.f64 	%fd9, %fd4, 0d3FEB333333333333;
$L__BB0_14:
	cvt.rn.f64.s32 	%fd5, %r17;
	mov.f64 	%fd6, 0d3FC3333333333334;
	div.rn.f64 	%fd7, %fd6, %fd5;
	add.f64 	%fd8, %fd7, %fd9;
	cvt.rn.f32.f64 	%f74, %fd8;
	cvta.to.global.u64 	%rd66, %rd6;
	add.s64 	%rd68, %rd66, %rd11;
	st.global.f32 	[%rd68], %f74;
$L__BB0_15:
	ret;

}
	// .globl	_Z18initializePageRankPfi
.visible .entry _Z18initializePageRankPfi(
	.param .u64 .ptr .align 1 _Z18initializePageRankPfi_param_0,
	.param .u32 _Z18initializePageRankPfi_param_1
)
{
	.reg .pred 	%p<2>;
	.reg .b32 	%r<6>;
	.reg .b32 	%f<3>;
	.reg .b64 	%rd<5>;

	ld.param.u64 	%rd1, [_Z18initializePageRankPfi_param_0];
	ld.param.u32 	%r2, [_Z18initializePageRankPfi_param_1];
	mov.u32 	%r3, %ctaid.x;
	mov.u32 	%r4, %ntid.x;
	mov.u32 	%r5, %tid.x;
	mad.lo.s32 	%r1, %r3, %r4, %r5;
	setp.ge.s32 	%p1, %r1, %r2;
	@%p1 bra 	$L__BB1_2;
	cvta.to.global.u64 	%rd2, %rd1;
	cvt.rn.f32.s32 	%f1, %r2;
	rcp.rn.f32 	%f2, %f1;
	mul.wide.s32 	%rd3, %r1, 4;
	add.s64 	%rd4, %rd2, %rd3;
	st.global.f32 	[%rd4], %f2;
$L__BB1_2:
	ret;

}


// ===== COMPILED SASS (sm_100) =====

	.target	sm_100

	.elftype	@"ET_EXEC"


//--------------------- .note.nv.tkinfo           --------------------------
	.section	.note.nv.tkinfo,"",@"SHT_NOTE"
	.sectionflags	@"SHF_NOTE_NV_TKINFO"
	.tkinfo
        /*0018*/ 	.word	0x00000002
        /*0030*/ 	.string	""
        /*0030*/ 	.string	"ptxas"
        /*0030*/ 	.string	"Cuda compilation tools, release 13.0, V13.0.88"
        /*0030*/ 	.string	"Build cuda_13.0.r13.0/compiler.36424714_0"
        /*0030*/ 	.string	"-arch sm_100 -m 64 "



//--------------------- .note.nv.cuinfo           --------------------------
	.section	.note.nv.cuinfo,"",@"SHT_NOTE"
	.sectionflags	@"SHF_NOTE_NV_CUINFO"
        /*0018*/ 	.short	0x0002
        /*001a*/ 	.short	0x0064
        /*001c*/ 	.short	0x0082
	.zero		2


//--------------------- .nv.info                  --------------------------
	.section	.nv.info,"",@"SHT_CUDA_INFO"
	.align	4


	//----- nvinfo : EIATTR_REGCOUNT
	.align		4
        /*0000*/ 	.byte	0x04, 0x2f
        /*0002*/ 	.short	(.L_1 - .L_0)
	.align		4
.L_0:
        /*0004*/ 	.word	index@(_Z14pageRankKernelPKiS0_PiPKfPfi)
        /*0008*/ 	.word	0x0000001b


	//----- nvinfo : EIATTR_FRAME_SIZE
	.align		4
.L_1:
        /*000c*/ 	.byte	0x04, 0x11
        /*000e*/ 	.short	(.L_3 - .L_2)
	.align		4
.L_2:
        /*0010*/ 	.word	index@($__internal_2_$__cuda_sm3x_div_rn_noftz_f32_slowpath)
        /*0014*/ 	.word	0x00000000


	//----- nvinfo : EIATTR_FRAME_SIZE
	.align		4
.L_3:
        /*0018*/ 	.byte	0x04, 0x11
        /*001a*/ 	.short	(.L_5 - .L_4)
	.align		4
.L_4:
        /*001c*/ 	.word	index@($__internal_1_$__cuda_sm20_div_rn_f64_full)
        /*0020*/ 	.word	0x00000000


	//----- nvinfo : EIATTR_FRAME_SIZE
	.align		4
.L_5:
        /*0024*/ 	.byte	0x04, 0x11
        /*0026*/ 	.short	(.L_7 - .L_6)
	.align		4
.L_6:
        /*0028*/ 	.word	index@(_Z14pageRankKernelPKiS0_PiPKfPfi)
        /*002c*/ 	.word	0x00000000


	//----- nvinfo : EIATTR_REGCOUNT
	.align		4
.L_7:
        /*0030*/ 	.byte	0x04, 0x2f
        /*0032*/ 	.short	(.L_9 - .L_8)
	.align		4
.L_8:
        /*0034*/ 	.word	index@(_Z18initializePageRankPfi)
        /*0038*/ 	.word	0x0000000e


	//----- nvinfo : EIATTR_FRAME_SIZE
	.align		4
.L_9:
        /*003c*/ 	.byte	0x04, 0x11
        /*003e*/ 	.short	(.L_11 - .L_10)
	.align		4
.L_10:
        /*0040*/ 	.word	index@($__internal_0_$__cuda_sm20_rcp_rn_f32_slowpath)
        /*0044*/ 	.word	0x00000000


	//----- nvinfo : EIATTR_FRAME_SIZE
	.align		4
.L_11:
        /*0048*/ 	.byte	0x04, 0x11
        /*004a*/ 	.short	(.L_13 - .L_12)
	.align		4
.L_12:
        /*004c*/ 	.word	index@(_Z18initializePageRankPfi)
        /*0050*/ 	.word	0x00000000


	//----- nvinfo : EIATTR_MIN_STACK_SIZE
	.align		4
.L_13:
        /*0054*/ 	.byte	0x04, 0x12
        /*0056*/ 	.short	(.L_15 - .L_14)
	.align		4
.L_14:
        /*0058*/ 	.word	index@(_Z18initializePageRankPfi)
        /*005c*/ 	.word	0x00000000


	//----- nvinfo : EIATTR_MIN_STACK_SIZE
	.align		4
.L_15:
        /*0060*/ 	.byte	0x04, 0x12
        /*0062*/ 	.short	(.L_17 - .L_16)
	.align		4
.L_16:
        /*0064*/ 	.word	index@(_Z14pageRankKernelPKiS0_PiPKfPfi)
        /*0068*/ 	.word	0x00000000
.L_17:


//--------------------- .nv.compat                --------------------------
	.section	.nv.compat,"",@"SHT_CUDA_COMPAT_INFO"
	.align	4
        /*0000*/ 	.byte	0x02, 0x09, 0x00, 0x00, 0x02, 0x02, 0x01, 0x00, 0x02, 0x05, 0x05, 0x00, 0x03, 0x07, 0x01, 0x01
        /*0010*/ 	.byte	0x02, 0x03, 0x00, 0x00, 0x02, 0x06, 0x01, 0x00, 0x04, 0x0b, 0x08, 0x00, 0x01, 0x00, 0x00, 0x00
        /*0020*/ 	.byte	0x00, 0x00, 0x00, 0x00


//--------------------- .nv.info._Z18initializePageRankPfi --------------------------
	.section	.nv.info._Z18initializePageRankPfi,"",@"SHT_CUDA_INFO"
	.sectionflags	@""
	.align	4


	//----- nvinfo : EIATTR_CUDA_API_VERSION
	.align		4
        /*0000*/ 	.byte	0x04, 0x37
        /*0002*/ 	.short	(.L_19 - .L_18)
.L_18:
        /*0004*/ 	.word	0x00000082


	//----- nvinfo : EIATTR_KPARAM_INFO
	.align		4
.L_19:
        /*0008*/ 	.byte	0x04, 0x17
        /*000a*/ 	.short	(.L_21 - .L_20)
.L_20:
        /*000c*/ 	.word	0x00000000
        /*0010*/ 	.short	0x0001
        /*0012*/ 	.short	0x0008
        /*0014*/ 	.byte	0x00, 0xf0, 0x11, 0x00


	//----- nvinfo : EIATTR_KPARAM_INFO
	.align		4
.L_21:
        /*0018*/ 	.byte	0x04, 0x17
        /*001a*/ 	.short	(.L_23 - .L_22)
.L_22:
        /*001c*/ 	.word	0x00000000
        /*0020*/ 	.short	0x0000
        /*0022*/ 	.short	0x0000
        /*0024*/ 	.byte	0x00, 0xf5, 0x21, 0x00


	//----- nvinfo : EIATTR_SPARSE_MMA_MASK
	.align		4
.L_23:
        /*0028*/ 	.byte	0x03, 0x50
        /*002a*/ 	.short	0x0000


	//----- nvinfo : EIATTR_MAXREG_COUNT
	.align		4
        /*002c*/ 	.byte	0x03, 0x1b
        /*002e*/ 	.short	0x00ff


	//----- nvinfo : EIATTR_MERCURY_ISA_VERSION
	.align		4
        /*0030*/ 	.byte	0x03, 0x5f
        /*0032*/ 	.short	0x0101


	//----- nvinfo : EIATTR_VRC_CTA_INIT_COUNT
	.align		4
        /*0034*/ 	.byte	0x02, 0x4a
	.zero		1
	.zero		1


	//----- nvinfo : EIATTR_EXIT_INSTR_OFFSETS
	.align		4
        /*0038*/ 	.byte	0x04, 0x1c
        /*003a*/ 	.short	(.L_25 - .L_24)


	//   ....[0]....
.L_24:
        /*003c*/ 	.word	0x00000070


	//   ....[1]....
        /*0040*/ 	.word	0x00000190


	//----- nvinfo : EIATTR_CRS_STACK_SIZE
	.align		4
.L_25:
        /*0044*/ 	.byte	0x04, 0x1e
        /*0046*/ 	.short	(.L_27 - .L_26)
.L_26:
        /*0048*/ 	.word	0x00000000


	//----- nvinfo : EIATTR_CBANK_PARAM_SIZE
	.align		4
.L_27:
        /*004c*/ 	.byte	0x03, 0x19
        /*004e*/ 	.short	0x000c


	//----- nvinfo : EIATTR_PARAM_CBANK
	.align		4
        /*0050*/ 	.byte	0x04, 0x0a
        /*0052*/ 	.short	(.L_29 - .L_28)
	.align		4
.L_28:
        /*0054*/ 	.word	index@(.nv.constant0._Z18initializePageRankPfi)
        /*0058*/ 	.short	0x0380
        /*005a*/ 	.short	0x000c


	//----- nvinfo : EIATTR_SW_WAR
	.align		4
.L_29:
        /*005c*/ 	.byte	0x04, 0x36
        /*005e*/ 	.short	(.L_31 - .L_30)
.L_30:
        /*0060*/ 	.word	0x00000008
.L_31:


//--------------------- .nv.info._Z14pageRankKernelPKiS0_PiPKfPfi --------------------------
	.section	.nv.info._Z14pageRankKernelPKiS0_PiPKfPfi,"",@"SHT_CUDA_INFO"
	.sectionflags	@""
	.align	4


	//----- nvinfo : EIATTR_CUDA_API_VERSION
	.align		4
        /*0000*/ 	.byte	0x04, 0x37
        /*0002*/ 	.short	(.L_33 - .L_32)
.L_32:
        /*0004*/ 	.word	0x00000082


	//----- nvinfo : EIATTR_KPARAM_INFO
	.align		4
.L_33:
        /*0008*/ 	.byte	0x04, 0x17
        /*000a*/ 	.short	(.L_35 - .L_34)
.L_34:
        /*000c*/ 	.word	0x00000000
        /*0010*/ 	.short	0x0005
        /*0012*/ 	.short	0x0028
        /*0014*/ 	.byte	0x00, 0xf0, 0x11, 0x00


	//----- nvinfo : EIATTR_KPARAM_INFO
	.align		4
.L_35:
        /*0018*/ 	.byte	0x04, 0x17
        /*001a*/ 	.short	(.L_37 - .L_36)
.L_36:
        /*001c*/ 	.word	0x00000000
        /*0020*/ 	.short	0x0004
        /*0022*/ 	.short	0x0020
        /*0024*/ 	.byte	0x00, 0xf5, 0x21, 0x00


	//----- nvinfo : EIATTR_KPARAM_INFO
	.align		4
.L_37:
        /*0028*/ 	.byte	0x04, 0x17
        /*002a*/ 	.short	(.L_39 - .L_38)
.L_38:
        /*002c*/ 	.word	0x00000000
        /*0030*/ 	.short	0x0003
        /*0032*/ 	.short	0x0018
        /*0034*/ 	.byte	0x00, 0xf5, 0x21, 0x00


	//----- nvinfo : EIATTR_KPARAM_INFO
	.align		4
.L_39:
        /*0038*/ 	.byte	0x04, 0x17
        /*003a*/ 	.short	(.L_41 - .L_40)
.L_40:
        /*003c*/ 	.word	0x00000000
        /*0040*/ 	.short	0x0002
        /*0042*/ 	.short	0x0010
        /*0044*/ 	.byte	0x00, 0xf5, 0x21, 0x00


	//----- nvinfo : EIATTR_KPARAM_INFO
	.align		4
.L_41:
        /*0048*/ 	.byte	0x04, 0x17
        /*004a*/ 	.short	(.L_43 - .L_42)
.L_42:
        /*004c*/ 	.word	0x00000000
        /*0050*/ 	.short	0x0001
        /*0052*/ 	.short	0x0008
        /*0054*/ 	.byte	0x00, 0xf5, 0x21, 0x00


	//----- nvinfo : EIATTR_KPARAM_INFO
	.align		4
.L_43:
        /*0058*/ 	.byte	0x04, 0x17
        /*005a*/ 	.short	(.L_45 - .L_44)
.L_44:
        /*005c*/ 	.word	0x00000000
        /*0060*/ 	.short	0x0000
        /*0062*/ 	.short	0x0000
        /*0064*/ 	.byte	0x00, 0xf5, 0x21, 0x00


	//----- nvinfo : EIATTR_SPARSE_MMA_MASK
	.align		4
.L_45:
        /*0068*/ 	.byte	0x03, 0x50
        /*006a*/ 	.short	0x0000


	//----- nvinfo : EIATTR_MAXREG_COUNT
	.align		4
        /*006c*/ 	.byte	0x03, 0x1b
        /*006e*/ 	.short	0x00ff


	//----- nvinfo : EIATTR_MERCURY_ISA_VERSION
	.align		4
        /*0070*/ 	.byte	0x03, 0x5f
        /*0072*/ 	.short	0x0101


	//----- nvinfo : EIATTR_VRC_CTA_INIT_COUNT
	.align		4
        /*0074*/ 	.byte	0x02, 0x4a
	.zero		1
	.zero		1


	//----- nvinfo : EIATTR_EXIT_INSTR_OFFSETS
	.align		4
        /*0078*/ 	.byte	0x04, 0x1c
        /*007a*/ 	.short	(.L_47 - .L_46)


	//   ....[0]....
.L_46:
        /*007c*/ 	.word	0x00000070


	//   ....[1]....
        /*0080*/ 	.word	0x000019a0


	//----- nvinfo : EIATTR_CRS_STACK_SIZE
	.align		4
.L_47:
        /*0084*/ 	.byte	0x04, 0x1e
        /*0086*/ 	.short	(.L_49 - .L_48)
.L_48:
        /*0088*/ 	.word	0x00000000


	//----- nvinfo : EIATTR_CBANK_PARAM_SIZE
	.align		4
.L_49:
        /*008c*/ 	.byte	0x03, 0x19
        /*008e*/ 	.short	0x002c


	//----- nvinfo : EIATTR_PARAM_CBANK
	.align		4
        /*0090*/ 	.byte	0x04, 0x0a
        /*0092*/ 	.short	(.L_51 - .L_50)
	.align		4
.L_50:
        /*0094*/ 	.word	index@(.nv.constant0._Z14pageRankKernelPKiS0_PiPKfPfi)
        /*0098*/ 	.short	0x0380
        /*009a*/ 	.short	0x002c


	//----- nvinfo : EIATTR_SW_WAR
	.align		4
.L_51:
        /*009c*/ 	.byte	0x04, 0x36
        /*009e*/ 	.short	(.L_53 - .L_52)
.L_52:
        /*00a0*/ 	.word	0x00000008
.L_53:


//--------------------- .nv.callgraph             --------------------------
	.section	.nv.callgraph,"",@"SHT_CUDA_CALLGRAPH"
	.align	4
	.sectionentsize	8
	.align		4
        /*0000*/ 	.word	0x00000000
	.align		4
        /*0004*/ 	.word	0xffffffff
	.align		4
        /*0008*/ 	.word	0x00000000
	.align		4
        /*000c*/ 	.word	0xfffffffe
	.align		4
        /*0010*/ 	.word	0x00000000
	.align		4
        /*0014*/ 	.word	0xfffffffd
	.align		4
        /*0018*/ 	.word	0x00000000
	.align		4
        /*001c*/ 	.word	0xfffffffc


//--------------------- .text._Z18initializePageRankPfi --------------------------
	.section	.text._Z18initializePageRankPfi,"ax",@progbits
	.align	128
        .global         _Z18initializePageRankPfi
        .type           _Z18initializePageRankPfi,@function
        .size           _Z18initializePageRankPfi,(.L_x_63 - _Z18initializePageRankPfi)
        .other          _Z18initializePageRankPfi,@"STO_CUDA_ENTRY STV_DEFAULT"
_Z18initializePageRankPfi:
.text._Z18initializePageRankPfi:
[----:B------:R-:W-:Y:S01]  /*0000*/  LDC R1, c[0x0][0x37c] ;  /* 0x0000df00ff017b82 */ /* 0x000fe20000000800 */
[----:B------:R-:W0:Y:S07]  /*0010*/  S2R R3, SR_TID.X ;  /* 0x0000000000037919 */ /* 0x000e2e0000002100 */
[----:B------:R-:W0:Y:S01]  /*0020*/  S2UR UR4, SR_CTAID.X ;  /* 0x00000000000479c3 */ /* 0x000e220000002500 */
[----:B------:R-:W1:Y:S07]  /*0030*/  LDCU UR5, c[0x0][0x388] ;  /* 0x00007100ff0577ac */ /* 0x000e6e0008000800 */
[----:B------:R-:W0:Y:S02]  /*0040*/  LDC R2, c[0x0][0x360] ;  /* 0x0000d800ff027b82 */ /* 0x000e240000000800 */
[----:B0-----:R-:W-:-:S05]  /*0050*/  IMAD R2, R2, UR4, R3 ;  /* 0x0000000402027c24 */ /* 0x001fca000f8e0203 */
[----:B-1----:R-:W-:-:S13]  /*0060*/  ISETP.GE.AND P0, PT, R2, UR5, PT ;  /* 0x0000000502007c0c */ /* 0x002fda000bf06270 */
[----:B------:R-:W-:Y:S05]  /*0070*/  @P0 EXIT ;  /* 0x000000000000094d */ /* 0x000fea0003800000 */
[----:B------:R-:W-:Y:S01]  /*0080*/  I2FP.F32.S32 R0, UR5 ;  /* 0x0000000500007c45 */ /* 0x000fe20008201400 */
[----:B------:R-:W0:Y:S04]  /*0090*/  LDCU.64 UR4, c[0x0][0x358] ;  /* 0x00006b00ff0477ac */ /* 0x000e280008000a00 */
[----:B------:R-:W-:-:S05]  /*00a0*/  VIADD R3, R0, 0x1800000 ;  /* 0x0180000000037836 */ /* 0x000fca0000000000 */
[----:B------:R-:W-:-:S04]  /*00b0*/  LOP3.LUT R3, R3, 0x7f800000, RZ, 0xc0, !PT ;  /* 0x7f80000003037812 */ /* 0x000fc800078ec0ff */
[----:B------:R-:W-:-:S13]  /*00c0*/  ISETP.GT.U32.AND P0, PT, R3, 0x1ffffff, PT ;  /* 0x01ffffff0300780c */ /* 0x000fda0003f04070 */
[----:B0-----:R-:W-:Y:S05]  /*00d0*/  @P0 BRA `(.L_x_0) ;  /* 0x0000000000100947 */ /* 0x001fea0003800000 */
[----:B------:R-:W-:-:S07]  /*00e0*/  MOV R4, 0x100 ;  /* 0x0000010000047802 */ /* 0x000fce0000000f00 */
[----:B------:R-:W-:Y:S05]  /*00f0*/  CALL.REL.NOINC `($__internal_0_$__cuda_sm20_rcp_rn_f32_slowpath) ;  /* 0x0000000000287944 */ /* 0x000fea0003c00000 */
[----:B------:R-:W-:Y:S01]  /*0100*/  IMAD.MOV.U32 R7, RZ, RZ, R3 ;  /* 0x000000ffff077224 */ /* 0x000fe200078e0003 */
[----:B------:R-:W-:Y:S06]  /*0110*/  BRA `(.L_x_1) ;  /* 0x0000000000107947 */ /* 0x000fec0003800000 */
.L_x_0:
[----:B------:R-:W0:Y:S02]  /*0120*/  MUFU.RCP R7, R0 ;  /* 0x0000000000077308 */ /* 0x000e240000001000 */
[----:B0-----:R-:W-:-:S04]  /*0130*/  FFMA R3, R0, R7, -1 ;  /* 0xbf80000000037423 */ /* 0x001fc80000000007 */
[----:B------:R-:W-:-:S04]  /*0140*/  FADD.FTZ R4, -R3, -RZ ;  /* 0x800000ff03047221 */ /* 0x000fc80000010100 */
[----:B------:R-:W-:-:S07]  /*0150*/  FFMA R7, R7, R4, R7 ;  /* 0x0000000407077223 */ /* 0x000fce0000000007 */
.L_x_1:
[----:B------:R-:W0:Y:S02]  /*0160*/  LDC.64 R4, c[0x0][0x380] ;  /* 0x0000e000ff047b82 */ /* 0x000e240000000a00 */
[----:B0-----:R-:W-:-:S05]  /*0170*/  IMAD.WIDE R2, R2, 0x4, R4 ;  /* 0x0000000402027825 */ /* 0x001fca00078e0204 */
[----:B------:R-:W-:Y:S01]  /*0180*/  STG.E desc[UR4][R2.64], R7 ;  /* 0x0000000702007986 */ /* 0x000fe2000c101904 */
[----:B------:R-:W-:Y:S05]  /*0190*/  EXIT ;  /* 0x000000000000794d */ /* 0x000fea0003800000 */
        .weak           $__internal_0_$__cuda_sm20_rcp_rn_f32_slowpath
        .type           $__internal_0_$__cuda_sm20_rcp_rn_f32_slowpath,@function
        .size           $__internal_0_$__cuda_sm20_rcp_rn_f32_slowpath,(.L_x_63 - $__internal_0_$__cuda_sm20_rcp_rn_f32_slowpath)
$__internal_0_$__cuda_sm20_rcp_rn_f32_slowpath:
[----:B------:R-:W-:-:S05]  /*01a0*/  IMAD.SHL.U32 R3, R0, 0x2, RZ ;  /* 0x0000000200037824 */ /* 0x000fca00078e00ff */
[----:B------:R-:W-:-:S04]  /*01b0*/  SHF.R.U32.HI R3, RZ, 0x18, R3 ;  /* 0x00000018ff037819 */ /* 0x000fc80000011603 */
[----:B------:R-:W-:-:S13]  /*01c0*/  ISETP.NE.U32.AND P0, PT, R3, RZ, PT ;  /* 0x000000ff0300720c */ /* 0x000fda0003f05070 */
[----:B------:R-:W-:Y:S05]  /*01d0*/  @P0 BRA `(.L_x_2) ;  /* 0x00000000002c0947 */ /* 0x000fea0003800000 */
[----:B------:R-:W-:-:S05]  /*01e0*/  IMAD.SHL.U32 R3, R0, 0x2, RZ ;  /* 0x0000000200037824 */ /* 0x000fca00078e00ff */
[----:B------:R-:W-:-:S13]  /*01f0*/  ISETP.NE.AND P0, PT, R3, RZ, PT ;  /* 0x000000ff0300720c */ /* 0x000fda0003f05270 */
[----:B------:R2:W3:Y:S01]  /*0200*/  @!P0 MUFU.RCP R3, R0 ;  /* 0x0000000000038308 */ /* 0x0004e20000001000 */
[----:B------:R-:W-:Y:S05]  /*0210*/  @!P0 BRA `(.L_x_3) ;  /* 0x0000000000a48947 */ /* 0x000fea0003800000 */
[----:B------:R-:W-:-:S04]  /*0220*/  FFMA R5, R0, 1.84467440737095516160e+19, RZ ;  /* 0x5f80000000057823 */ /* 0x000fc800000000ff */
[----:B--2---:R-:W3:Y:S02]  /*0230*/  MUFU.RCP R0, R5 ;  /* 0x0000000500007308 */ /* 0x004ee40000001000 */
[----:B---3--:R-:W-:-:S04]  /*0240*/  FFMA R3, R5, R0, -1 ;  /* 0xbf80000005037423 */ /* 0x008fc80000000000 */
[----:B------:R-:W-:-:S04]  /*0250*/  FADD.FTZ R3, -R3, -RZ ;  /* 0x800000ff03037221 */ /* 0x000fc80000010100 */
[----:B------:R-:W-:-:S04]  /*0260*/  FFMA R0, R0, R3, R0 ;  /* 0x0000000300007223 */ /* 0x000fc80000000000 */
[----:B------:R-:W-:Y:S01]  /*0270*/  FFMA R3, R0, 1.84467440737095516160e+19, RZ ;  /* 0x5f80000000037823 */ /* 0x000fe200000000ff */
[----:B------:R-:W-:Y:S06]  /*0280*/  BRA `(.L_x_3) ;  /* 0x0000000000887947 */ /* 0x000fec0003800000 */
.L_x_2:
[----:B------:R-:W-:-:S05]  /*0290*/  VIADD R5, R3, 0xffffff03 ;  /* 0xffffff0303057836 */ /* 0x000fca0000000000 */
[----:B------:R-:W-:-:S13]  /*02a0*/  ISETP.GT.U32.AND P0, PT, R5, 0x1, PT ;  /* 0x000000010500780c */ /* 0x000fda0003f04070 */
[----:B------:R-:W-:Y:S05]  /*02b0*/  @P0 BRA `(.L_x_4) ;  /* 0x0000000000780947 */ /* 0x000fea0003800000 */
[----:B------:R-:W-:Y:S01]  /*02c0*/  LOP3.LUT R6, R0, 0x7fffff, RZ, 0xc0, !PT ;  /* 0x007fffff00067812 */ /* 0x000fe200078ec0ff */
[----:B------:R-:W-:Y:S02]  /*02d0*/  IMAD.MOV.U32 R10, RZ, RZ, 0x3 ;  /* 0x00000003ff0a7424 */ /* 0x000fe400078e00ff */
[----:B------:R-:W-:Y:S01]  /*02e0*/  VIADD R3, R3, 0xffffff04 ;  /* 0xffffff0403037836 */ /* 0x000fe20000000000 */
[----:B------:R-:W-:Y:S02]  /*02f0*/  LOP3.LUT R6, R6, 0x3f800000, RZ, 0xfc, !PT ;  /* 0x3f80000006067812 */ /* 0x000fe400078efcff */
[----:B------:R-:W-:Y:S02]  /*0300*/  SHF.L.U32 R11, R10, R5, RZ ;  /* 0x000000050a0b7219 */ /* 0x000fe400000006ff */
[----:B------:R-:W0:Y:S02]  /*0310*/  MUFU.RCP R7, R6 ;  /* 0x0000000600077308 */ /* 0x000e240000001000 */
[----:B0-----:R-:W-:-:S04]  /*0320*/  FFMA R8, R6, R7, -1 ;  /* 0xbf80000006087423 */ /* 0x001fc80000000007 */
[----:B------:R-:W-:-:S04]  /*0330*/  FADD.FTZ R8, -R8, -RZ ;  /* 0x800000ff08087221 */ /* 0x000fc80000010100 */
[CCC-:B------:R-:W-:Y:S01]  /*0340*/  FFMA.RM R9, R7.reuse, R8.reuse, R7.reuse ;  /* 0x0000000807097223 */ /* 0x1c0fe20000004007 */
[----:B------:R-:W-:-:S04]  /*0350*/  FFMA.RP R8, R7, R8, R7 ;  /* 0x0000000807087223 */ /* 0x000fc80000008007 */
[C---:B------:R-:W-:Y:S02]  /*0360*/  LOP3.LUT R7, R9.reuse, 0x7fffff, RZ, 0xc0, !PT ;  /* 0x007fffff09077812 */ /* 0x040fe400078ec0ff */
[----:B------:R-:W-:Y:S02]  /*0370*/  FSETP.NEU.FTZ.AND P0, PT, R9, R8, PT ;  /* 0x000000080900720b */ /* 0x000fe40003f1d000 */
[----:B------:R-:W-:Y:S02]  /*0380*/  LOP3.LUT R8, R7, 0x800000, RZ, 0xfc, !PT ;  /* 0x0080000007087812 */ /* 0x000fe400078efcff */
[----:B------:R-:W-:Y:S02]  /*0390*/  SEL R7, RZ, 0xffffffff, !P0 ;  /* 0xffffffffff077807 */ /* 0x000fe40004000000 */
[----:B------:R-:W-:Y:S02]  /*03a0*/  LOP3.LUT R6, R11, R8, RZ, 0xc0, !PT ;  /* 0x000000080b067212 */ /* 0x000fe400078ec0ff */
[----:B------:R-:W-:Y:S01]  /*03b0*/  SHF.R.U32.HI R3, RZ, R3, R8 ;  /* 0x00000003ff037219 */ /* 0x000fe20000011608 */
[----:B------:R-:W-:Y:S01]  /*03c0*/  IMAD.MOV R7, RZ, RZ, -R7 ;  /* 0x000000ffff077224 */ /* 0x000fe200078e0a07 */
[----:B------:R-:W-:-:S04]  /*03d0*/  SHF.R.U32.HI R6, RZ, R5, R6 ;  /* 0x00000005ff067219 */ /* 0x000fc80000011606 */
[----:B------:R-:W-:Y:S02]  /*03e0*/  LOP3.LUT P1, RZ, R7, R5, R8, 0xf8, !PT ;  /* 0x0000000507ff7212 */ /* 0x000fe4000782f808 */
[C---:B------:R-:W-:Y:S02]  /*03f0*/  LOP3.LUT P0, RZ, R6.reuse, 0x1, RZ, 0xc0, !PT ;  /* 0x0000000106ff7812 */ /* 0x040fe4000780c0ff */
[----:B------:R-:W-:-:S04]  /*0400*/  LOP3.LUT P2, RZ, R6, 0x2, RZ, 0xc0, !PT ;  /* 0x0000000206ff7812 */ /* 0x000fc8000784c0ff */
[----:B------:R-:W-:Y:S02]  /*0410*/  PLOP3.LUT P0, PT, P0, P1, P2, 0xe0, 0x0 ;  /* 0x000000000000781c */ /* 0x000fe40000703c20 */
[----:B------:R-:W-:Y:S02]  /*0420*/  LOP3.LUT P1, RZ, R0, 0x7fffff, RZ, 0xc0, !PT ;  /* 0x007fffff00ff7812 */ /* 0x000fe4000782c0ff */
[----:B------:R-:W-:-:S05]  /*0430*/  SEL R5, RZ, 0x1, !P0 ;  /* 0x00000001ff057807 */ /* 0x000fca0004000000 */
[----:B------:R-:W-:-:S05]  /*0440*/  IMAD.MOV R5, RZ, RZ, -R5 ;  /* 0x000000ffff057224 */ /* 0x000fca00078e0a05 */
[----:B------:R-:W-:-:S13]  /*0450*/  ISETP.GE.AND P0, PT, R5, RZ, PT ;  /* 0x000000ff0500720c */ /* 0x000fda0003f06270 */
[----:B------:R-:W-:-:S04]  /*0460*/  @!P0 VIADD R3, R3, 0x1 ;  /* 0x0000000103038836 */ /* 0x000fc80000000000 */
[----:B------:R-:W-:-:S05]  /*0470*/  @!P1 IMAD.SHL.U32 R3, R3, 0x2, RZ ;  /* 0x0000000203039824 */ /* 0x000fca00078e00ff */
[----:B------:R-:W-:Y:S01]  /*0480*/  LOP3.LUT R3, R3, 0x80000000, R0, 0xf8, !PT ;  /* 0x8000000003037812 */ /* 0x000fe200078ef800 */
[----:B------:R-:W-:Y:S06]  /*0490*/  BRA `(.L_x_3) ;  /* 0x0000000000047947 */ /* 0x000fec0003800000 */
.L_x_4:
[----:B------:R0:W1:Y:S02]  /*04a0*/  MUFU.RCP R3, R0 ;  /* 0x0000000000037308 */ /* 0x0000640000001000 */
.L_x_3:
[----:B------:R-:W-:-:S04]  /*04b0*/  IMAD.MOV.U32 R5, RZ, RZ, 0x0 ;  /* 0x00000000ff057424 */ /* 0x000fc800078e00ff */
[----:B0123--:R-:W-:Y:S05]  /*04c0*/  RET.REL.NODEC R4 `(_Z18initializePageRankPfi) ;  /* 0xfffffff804cc7950 */ /* 0x00ffea0003c3ffff */
.L_x_5:
[----:B------:R-:W-:-:S00]  /*04d0*/  BRA `(.L_x_5) ;  /* 0xfffffffc00fc7947 */ /* 0x000fc0000383ffff */
[----:B------:R-:W-:-:S00]  /*04e0*/  NOP ;  /* 0x0000000000007918 */ /* 0x000fc00000000000 */
        /* <DEDUP_REMOVED lines=9> */
.L_x_63:


//--------------------- .text._Z14pageRankKernelPKiS0_PiPKfPfi --------------------------
	.section	.text._Z14pageRankKernelPKiS0_PiPKfPfi,"ax",@progbits
	.align	128
        .global         _Z14pageRankKernelPKiS0_PiPKfPfi
        .type           _Z14pageRankKernelPKiS0_PiPKfPfi,@function
        .size           _Z14pageRankKernelPKiS0_PiPKfPfi,(.L_x_65 - _Z14pageRankKernelPKiS0_PiPKfPfi)
        .other          _Z14pageRankKernelPKiS0_PiPKfPfi,@"STO_CUDA_ENTRY STV_DEFAULT"
_Z14pageRankKernelPKiS0_PiPKfPfi:
.text._Z14pageRankKernelPKiS0_PiPKfPfi:
        /* <DEDUP_REMOVED lines=8> */
[----:B------:R-:W0:Y:S01]  /*0080*/  LDC.64 R2, c[0x0][0x380] ;  /* 0x0000e000ff027b82 */ /* 0x000e220000000a00 */
[----:B------:R-:W1:Y:S01]  /*0090*/  LDCU.64 UR4, c[0x0][0x358] ;  /* 0x00006b00ff0477ac */ /* 0x000e620008000a00 */
[----:B0-----:R-:W-:-:S05]  /*00a0*/  IMAD.WIDE R2, R7, 0x4, R2 ;  /* 0x0000000407027825 */ /* 0x001fca00078e0202 */
[----:B-1----:R-:W2:Y:S04]  /*00b0*/  LDG.E R6, desc[UR4][R2.64] ;  /* 0x0000000402067981 */ /* 0x002ea8000c1e1900 */
[----:B------:R-:W2:Y:S01]  /*00c0*/  LDG.E R9, desc[UR4][R2.64+0x4] ;  /* 0x0000040402097981 */ /* 0x000ea2000c1e1900 */
[----:B------:R-:W-:Y:S01]  /*00d0*/  BSSY.RECONVERGENT B0, `(.L_x_6) ;  /* 0x0000172000007945 */ /* 0x000fe20003800200 */
[----:B------:R-:W-:Y:S02]  /*00e0*/  CS2R R4, SRZ ;  /* 0x0000000000047805 */ /* 0x000fe4000001ff00 */
[----:B--2---:R-:W-:-:S13]  /*00f0*/  ISETP.GE.AND P0, PT, R6, R9, PT ;  /* 0x000000090600720c */ /* 0x004fda0003f06270 */
[----:B------:R-:W-:Y:S05]  /*0100*/  @P0 BRA `(.L_x_7) ;  /* 0x0000001400b80947 */ /* 0x000fea0003800000 */
[C---:B------:R-:W-:Y:S01]  /*0110*/  VIADDMNMX R5, R6.reuse, 0x1, R9, !PT ;  /* 0x0000000106057846 */ /* 0x040fe20007800109 */
[----:B------:R-:W-:Y:S01]  /*0120*/  BSSY.RECONVERGENT B3, `(.L_x_8) ;  /* 0x00000b4000037945 */ /* 0x000fe20003800200 */
[----:B------:R-:W-:Y:S02]  /*0130*/  HFMA2 R19, -RZ, RZ, 0, 0 ;  /* 0x00000000ff137431 */ /* 0x000fe400000001ff */
[----:B------:R-:W-:Y:S01]  /*0140*/  IADD3 R0, PT, PT, R6, -R5, RZ ;  /* 0x8000000506007210 */ /* 0x000fe20007ffe0ff */
[----:B------:R-:W-:-:S03]  /*0150*/  IMAD.IADD R5, R5, 0x1, -R6 ;  /* 0x0000000105057824 */ /* 0x000fc600078e0a06 */
[----:B------:R-:W-:Y:S02]  /*0160*/  ISETP.GT.U32.AND P0, PT, R0, -0x8, PT ;  /* 0xfffffff80000780c */ /* 0x000fe40003f04070 */
[----:B------:R-:W-:-:S11]  /*0170*/  LOP3.LUT R4, R5, 0x7, RZ, 0xc0, !PT ;  /* 0x0000000705047812 */ /* 0x000fd600078ec0ff */
[----:B------:R-:W-:Y:S05]  /*0180*/  @P0 BRA `(.L_x_9) ;  /* 0x0000000800b40947 */ /* 0x000fea0003800000 */
[----:B------:R-:W0:Y:S01]  /*0190*/  LDC.64 R12, c[0x0][0x388] ;  /* 0x0000e200ff0c7b82 */ /* 0x000e220000000a00 */
[----:B------:R-:W-:Y:S02]  /*01a0*/  LOP3.LUT R2, R5, 0xfffffff8, RZ, 0xc0, !PT ;  /* 0xfffffff805027812 */ /* 0x000fe400078ec0ff */
[----:B------:R-:W-:-:S03]  /*01b0*/  MOV R19, RZ ;  /* 0x000000ff00137202 */ /* 0x000fc60000000f00 */
[----:B------:R-:W-:Y:S02]  /*01c0*/  IMAD.MOV R2, RZ, RZ, -R2 ;  /* 0x000000ffff027224 */ /* 0x000fe400078e0a02 */
[----:B------:R-:W1:Y:S08]  /*01d0*/  LDC.64 R16, c[0x0][0x390] ;  /* 0x0000e400ff107b82 */ /* 0x000e700000000a00 */
[----:B------:R-:W2:Y:S01]  /*01e0*/  LDC.64 R14, c[0x0][0x398] ;  /* 0x0000e600ff0e7b82 */ /* 0x000ea20000000a00 */
[----:B0-----:R-:W-:-:S05]  /*01f0*/  IADD3 R12, P0, PT, R12, 0x10, RZ ;  /* 0x000000100c0c7810 */ /* 0x001fca0007f1e0ff */
[----:B------:R-:W-:-:S08]  /*0200*/  IMAD.X R13, RZ, RZ, R13, P0 ;  /* 0x000000ffff0d7224 */ /* 0x000fd000000e060d */
.L_x_26:
[----:B------:R-:W-:-:S05]  /*0210*/  IMAD.WIDE R10, R6, 0x4, R12 ;  /* 0x00000004060a7825 */ /* 0x000fca00078e020c */
[----:B------:R-:W1:Y:S02]  /*0220*/  LDG.E R9, desc[UR4][R10.64+-0x10] ;  /* 0xfffff0040a097981 */ /* 0x000e64000c1e1900 */
[----:B-1----:R-:W-:-:S06]  /*0230*/  IMAD.WIDE R20, R9, 0x4, R16 ;  /* 0x0000000409147825 */ /* 0x002fcc00078e0210 */
[----:B------:R-:W3:Y:S01]  /*0240*/  LDG.E R20, desc[UR4][R20.64] ;  /* 0x0000000414147981 */ /* 0x000ee2000c1e1900 */
[----:B--2---:R-:W-:-:S05]  /*0250*/  IMAD.WIDE R8, R9, 0x4, R14 ;  /* 0x0000000409087825 */ /* 0x004fca00078e020e */
[----:B------:R-:W2:Y:S01]  /*0260*/  LDG.E R3, desc[UR4][R8.64] ;  /* 0x0000000408037981 */ /* 0x000ea2000c1e1900 */
[----:B------:R-:W-:Y:S01]  /*0270*/  IADD3 R2, PT, PT, R2, 0x8, RZ ;  /* 0x0000000802027810 */ /* 0x000fe20007ffe0ff */
[----:B------:R-:W-:Y:S03]  /*0280*/  BSSY.RECONVERGENT B4, `(.L_x_10) ;  /* 0x000000e000047945 */ /* 0x000fe60003800200 */
[----:B------:R-:W-:Y:S02]  /*0290*/  ISETP.NE.AND P2, PT, R2, RZ, PT ;  /* 0x000000ff0200720c */ /* 0x000fe40003f45270 */
[----:B---3--:R-:W-:-:S04]  /*02a0*/  I2FP.F32.S32 R22, R20 ;  /* 0x0000001400167245 */ /* 0x008fc80000201400 */
[----:B------:R-:W0:Y:S08]  /*02b0*/  MUFU.RCP R0, R22 ;  /* 0x0000001600007308 */ /* 0x000e300000001000 */
[----:B--2---:R-:W1:Y:S01]  /*02c0*/  FCHK P0, R3, R22 ;  /* 0x0000001603007302 */ /* 0x004e620000000000 */
[----:B0-----:R-:W-:-:S04]  /*02d0*/  FFMA R23, -R22, R0, 1 ;  /* 0x3f80000016177423 */ /* 0x001fc80000000100 */
[----:B------:R-:W-:-:S04]  /*02e0*/  FFMA R0, R0, R23, R0 ;  /* 0x0000001700007223 */ /* 0x000fc80000000000 */
[----:B------:R-:W-:-:S04]  /*02f0*/  FFMA R23, R3, R0, RZ ;  /* 0x0000000003177223 */ /* 0x000fc800000000ff */
[----:B------:R-:W-:-:S04]  /*0300*/  FFMA R18, -R22, R23, R3 ;  /* 0x0000001716127223 */ /* 0x000fc80000000103 */
[----:B------:R-:W-:Y:S01]  /*0310*/  FFMA R0, R0, R18, R23 ;  /* 0x0000001200007223 */ /* 0x000fe20000000017 */
[----:B-1----:R-:W-:Y:S06]  /*0320*/  @!P0 BRA `(.L_x_11) ;  /* 0x00000000000c8947 */ /* 0x002fec0003800000 */
[----:B------:R-:W-:Y:S01]  /*0330*/  IMAD.MOV.U32 R0, RZ, RZ, R22 ;  /* 0x000000ffff007224 */ /* 0x000fe200078e0016 */
[----:B------:R-:W-:-:S07]  /*0340*/  MOV R8, 0x360 ;  /* 0x0000036000087802 */ /* 0x000fce0000000f00 */
[----:B------:R-:W-:Y:S05]  /*0350*/  CALL.REL.NOINC `($__internal_2_$__cuda_sm3x_div_rn_noftz_f32_slowpath) ;  /* 0x0000001800cc7944 */ /* 0x000fea0003c00000 */
.L_x_11:
[----:B------:R-:W-:Y:S05]  /*0360*/  BSYNC.RECONVERGENT B4 ;  /* 0x0000000000047941 */ /* 0x000fea0003800200 */
.L_x_10:
[----:B------:R-:W2:Y:S02]  /*0370*/  LDG.E R9, desc[UR4][R10.64+-0xc] ;  /* 0xfffff4040a097981 */ /* 0x000ea4000c1e1900 */
[----:B--2---:R-:W-:-:S06]  /*0380*/  IMAD.WIDE R20, R9, 0x4, R16 ;  /* 0x0000000409147825 */ /* 0x004fcc00078e0210 */
[----:B------:R-:W2:Y:S01]  /*0390*/  LDG.E R20, desc[UR4][R20.64] ;  /* 0x0000000414147981 */ /* 0x000ea2000c1e1900 */
[----:B------:R-:W-:-:S05]  /*03a0*/  IMAD.WIDE R8, R9, 0x4, R14 ;  /* 0x0000000409087825 */ /* 0x000fca00078e020e */
[----:B------:R-:W3:Y:S01]  /*03b0*/  LDG.E R3, desc[UR4][R8.64] ;  /* 0x0000000408037981 */ /* 0x000ee2000c1e1900 */
[----:B------:R-:W-:Y:S01]  /*03c0*/  BSSY.RECONVERGENT B4, `(.L_x_12) ;  /* 0x000000e000047945 */ /* 0x000fe20003800200 */
[----:B------:R-:W-:Y:S01]  /*03d0*/  FADD R19, R0, R19 ;  /* 0x0000001300137221 */ /* 0x000fe20000000000 */
[----:B--2---:R-:W-:-:S04]  /*03e0*/  I2FP.F32.S32 R24, R20 ;  /* 0x0000001400187245 */ /* 0x004fc80000201400 */
[----:B------:R-:W0:Y:S08]  /*03f0*/  MUFU.RCP R18, R24 ;  /* 0x0000001800127308 */ /* 0x000e300000001000 */
[----:B---3--:R-:W1:Y:S01]  /*0400*/  FCHK P0, R3, R24 ;  /* 0x0000001803007302 */ /* 0x008e620000000000 */
[----:B0-----:R-:W-:-:S04]  /*0410*/  FFMA R23, -R24, R18, 1 ;  /* 0x3f80000018177423 */ /* 0x001fc80000000112 */
[----:B------:R-:W-:-:S04]  /*0420*/  FFMA R18, R18, R23, R18 ;  /* 0x0000001712127223 */ /* 0x000fc80000000012 */
[----:B------:R-:W-:-:S04]  /*0430*/  FFMA R23, R3, R18, RZ ;  /* 0x0000001203177223 */ /* 0x000fc800000000ff */
[----:B------:R-:W-:-:S04]  /*0440*/  FFMA R22, -R24, R23, R3 ;  /* 0x0000001718167223 */ /* 0x000fc80000000103 */
[----:B------:R-:W-:Y:S01]  /*0450*/  FFMA R0, R18, R22, R23 ;  /* 0x0000001612007223 */ /* 0x000fe20000000017 */
[----:B-1----:R-:W-:Y:S06]  /*0460*/  @!P0 BRA `(.L_x_13) ;  /* 0x00000000000c8947 */ /* 0x002fec0003800000 */
[----:B------:R-:W-:Y:S02]  /*0470*/  MOV R0, R24 ;  /* 0x0000001800007202 */ /* 0x000fe40000000f00 */
[----:B------:R-:W-:-:S07]  /*0480*/  MOV R8, 0x4a0 ;  /* 0x000004a000087802 */ /* 0x000fce0000000f00 */
[----:B------:R-:W-:Y:S05]  /*0490*/  CALL.REL.NOINC `($__internal_2_$__cuda_sm3x_div_rn_noftz_f32_slowpath) ;  /* 0x00000018007c7944 */ /* 0x000fea0003c00000 */
.L_x_13:
[----:B------:R-:W-:Y:S05]  /*04a0*/  BSYNC.RECONVERGENT B4 ;  /* 0x0000000000047941 */ /* 0x000fea0003800200 */
.L_x_12:
        /* <DEDUP_REMOVED lines=19> */
.L_x_15:
[----:B------:R-:W-:Y:S05]  /*05e0*/  BSYNC.RECONVERGENT B4 ;  /* 0x0000000000047941 */ /* 0x000fea0003800200 */
.L_x_14:
        /* <DEDUP_REMOVED lines=19> */
.L_x_17:
[----:B------:R-:W-:Y:S05]  /*0720*/  BSYNC.RECONVERGENT B4 ;  /* 0x0000000000047941 */ /* 0x000fea0003800200 */
.L_x_16:
        /* <DEDUP_REMOVED lines=19> */
.L_x_19:
[----:B------:R-:W-:Y:S05]  /*0860*/  BSYNC.RECONVERGENT B4 ;  /* 0x0000000000047941 */ /* 0x000fea0003800200 */
.L_x_18:
        /* <DEDUP_REMOVED lines=19> */
.L_x_21:
[----:B------:R-:W-:Y:S05]  /*09a0*/  BSYNC.RECONVERGENT B4 ;  /* 0x0000000000047941 */ /* 0x000fea0003800200 */
.L_x_20:
        /* <DEDUP_REMOVED lines=19> */
.L_x_23:
[----:B------:R-:W-:Y:S05]  /*0ae0*/  BSYNC.RECONVERGENT B4 ;  /* 0x0000000000047941 */ /* 0x000fea0003800200 */
.L_x_22:
        /* <DEDUP_REMOVED lines=19> */
.L_x_25:
[----:B------:R-:W-:Y:S05]  /*0c20*/  BSYNC.RECONVERGENT B4 ;  /* 0x0000000000047941 */ /* 0x000fea0003800200 */
.L_x_24:
[----:B------:R-:W-:Y:S01]  /*0c30*/  FADD R19, R19, R0 ;  /* 0x0000000013137221 */ /* 0x000fe20000000000 */
[----:B------:R-:W-:Y:S01]  /*0c40*/  VIADD R6, R6, 0x8 ;  /* 0x0000000806067836 */ /* 0x000fe20000000000 */
[----:B------:R-:W-:Y:S06]  /*0c50*/  @P2 BRA `(.L_x_26) ;  /* 0xfffffff4006c2947 */ /* 0x000fec000383ffff */
.L_x_9:
[----:B------:R-:W-:Y:S05]  /*0c60*/  BSYNC.RECONVERGENT B3 ;  /* 0x0000000000037941 */ /* 0x000fea0003800200 */
.L_x_8:
[----:B------:R-:W-:Y:S01]  /*0c70*/  ISETP.NE.AND P0, PT, R4, RZ, PT ;  /* 0x000000ff0400720c */ /* 0x000fe20003f05270 */
[----:B------:R-:W-:-:S12]  /*0c80*/  BSSY.RECONVERGENT B3, `(.L_x_27) ;  /* 0x00000b2000037945 */ /* 0x000fd80003800200 */
[----:B------:R-:W-:Y:S05]  /*0c90*/  @!P0 BRA `(.L_x_28) ;  /* 0x0000000800c08947 */ /* 0x000fea0003800000 */
[----:B------:R-:W-:Y:S01]  /*0ca0*/  ISETP.GE.U32.AND P0, PT, R4, 0x4, PT ;  /* 0x000000040400780c */ /* 0x000fe20003f06070 */
[----:B------:R-:W-:Y:S01]  /*0cb0*/  BSSY.RECONVERGENT B4, `(.L_x_29) ;  /* 0x000005e000047945 */ /* 0x000fe20003800200 */
[----:B------:R-:W-:-:S11]  /*0cc0*/  LOP3.LUT R2, R5, 0x3, RZ, 0xc0, !PT ;  /* 0x0000000305027812 */ /* 0x000fd600078ec0ff */
[----:B------:R-:W-:Y:S05]  /*0cd0*/  @!P0 BRA `(.L_x_30) ;  /* 0x00000004006c8947 */ /* 0x000fea0003800000 */
[----:B------:R-:W0:Y:S08]  /*0ce0*/  LDC.64 R10, c[0x0][0x388] ;  /* 0x0000e200ff0a7b82 */ /* 0x000e300000000a00 */
[----:B------:R-:W1:Y:S08]  /*0cf0*/  LDC.64 R12, c[0x0][0x390] ;  /* 0x0000e400ff0c7b82 */ /* 0x000e700000000a00 */
[----:B------:R-:W2:Y:S01]  /*0d00*/  LDC.64 R8, c[0x0][0x398] ;  /* 0x0000e600ff087b82 */ /* 0x000ea20000000a00 */
[----:B0-----:R-:W-:-:S05]  /*0d10*/  IMAD.WIDE R10, R6, 0x4, R10 ;  /* 0x00000004060a7825 */ /* 0x001fca00078e020a */
[----:B------:R-:W1:Y:S02]  /*0d20*/  LDG.E R3, desc[UR4][R10.64] ;  /* 0x000000040a037981 */ /* 0x000e64000c1e1900 */
[----:B-1----:R-:W-:-:S06]  /*0d30*/  IMAD.WIDE R12, R3, 0x4, R12 ;  /* 0x00000004030c7825 */ /* 0x002fcc00078e020c */
[----:B------:R-:W3:Y:S01]  /*0d40*/  LDG.E R12, desc[UR4][R12.64] ;  /* 0x000000040c0c7981 */ /* 0x000ee2000c1e1900 */
[----:B--2---:R-:W-:-:S05]  /*0d50*/  IMAD.WIDE R8, R3, 0x4, R8 ;  /* 0x0000000403087825 */ /* 0x004fca00078e0208 */
[----:B------:R-:W2:Y:S01]  /*0d60*/  LDG.E R3, desc[UR4][R8.64] ;  /* 0x0000000408037981 */ /* 0x000ea2000c1e1900 */
[----:B------:R-:W-:Y:S01]  /*0d70*/  BSSY.RECONVERGENT B5, `(.L_x_31) ;  /* 0x000000d000057945 */ /* 0x000fe20003800200 */
        /* <DEDUP_REMOVED lines=12> */
.L_x_32:
[----:B------:R-:W-:Y:S05]  /*0e40*/  BSYNC.RECONVERGENT B5 ;  /* 0x0000000000057941 */ /* 0x000fea0003800200 */
.L_x_31:
[----:B------:R-:W2:Y:S01]  /*0e50*/  LDG.E R3, desc[UR4][R10.64+0x4] ;  /* 0x000004040a037981 */ /* 0x000ea2000c1e1900 */
[----:B------:R-:W2:Y:S08]  /*0e60*/  LDC.64 R12, c[0x0][0x390] ;  /* 0x0000e400ff0c7b82 */ /* 0x000eb00000000a00 */
[----:B------:R-:W0:Y:S01]  /*0e70*/  LDC.64 R8, c[0x0][0x398] ;  /* 0x0000e600ff087b82 */ /* 0x000e220000000a00 */
[----:B--2---:R-:W-:-:S06]  /*0e80*/  IMAD.WIDE R12, R3, 0x4, R12 ;  /* 0x00000004030c7825 */ /* 0x004fcc00078e020c */
[----:B------:R-:W2:Y:S01]  /*0e90*/  LDG.E R12, desc[UR4][R12.64] ;  /* 0x000000040c0c7981 */ /* 0x000ea2000c1e1900 */
[----:B0-----:R-:W-:-:S05]  /*0ea0*/  IMAD.WIDE R8, R3, 0x4, R8 ;  /* 0x0000000403087825 */ /* 0x001fca00078e0208 */
[----:B------:R-:W3:Y:S01]  /*0eb0*/  LDG.E R3, desc[UR4][R8.64] ;  /* 0x0000000408037981 */ /* 0x000ee2000c1e1900 */
[----:B------:R-:W-:Y:S01]  /*0ec0*/  BSSY.RECONVERGENT B5, `(.L_x_33) ;  /* 0x000000e000057945 */ /* 0x000fe20003800200 */
[----:B--2---:R-:W-:-:S04]  /*0ed0*/  I2FP.F32.S32 R18, R12 ;  /* 0x0000000c00127245 */ /* 0x004fc80000201400 */
[----:B------:R-:W0:Y:S08]  /*0ee0*/  MUFU.RCP R4, R18 ;  /* 0x0000001200047308 */ /* 0x000e300000001000 */
[----:B---3--:R-:W1:Y:S01]  /*0ef0*/  FCHK P0, R3, R18 ;  /* 0x0000001203007302 */ /* 0x008e620000000000 */
[----:B0-----:R-:W-:-:S04]  /*0f00*/  FFMA R15, -R18, R4, 1 ;  /* 0x3f800000120f7423 */ /* 0x001fc80000000104 */
[----:B------:R-:W-:Y:S01]  /*0f10*/  FFMA R14, R4, R15, R4 ;  /* 0x0000000f040e7223 */ /* 0x000fe20000000004 */
[----:B------:R-:W-:-:S03]  /*0f20*/  FADD R4, R19, R0 ;  /* 0x0000000013047221 */ /* 0x000fc60000000000 */
[----:B------:R-:W-:-:S04]  /*0f30*/  FFMA R15, R3, R14, RZ ;  /* 0x0000000e030f7223 */ /* 0x000fc800000000ff */
[----:B------:R-:W-:-:S04]  /*0f40*/  FFMA R16, -R18, R15, R3 ;  /* 0x0000000f12107223 */ /* 0x000fc80000000103 */
[----:B------:R-:W-:Y:S01]  /*0f50*/  FFMA R0, R14, R16, R15 ;  /* 0x000000100e007223 */ /* 0x000fe2000000000f */
[----:B-1----:R-:W-:Y:S06]  /*0f60*/  @!P0 BRA `(.L_x_34) ;  /* 0x00000000000c8947 */ /* 0x002fec0003800000 */
[----:B------:R-:W-:Y:S01]  /*0f70*/  IMAD.MOV.U32 R0, RZ, RZ, R18 ;  /* 0x000000ffff007224 */ /* 0x000fe200078e0012 */
[----:B------:R-:W-:-:S07]  /*0f80*/  MOV R8, 0xfa0 ;  /* 0x00000fa000087802 */ /* 0x000fce0000000f00 */
[----:B------:R-:W-:Y:S05]  /*0f90*/  CALL.REL.NOINC `($__internal_2_$__cuda_sm3x_div_rn_noftz_f32_slowpath) ;  /* 0x0000000c00bc7944 */ /* 0x000fea0003c00000 */
.L_x_34:
[----:B------:R-:W-:Y:S05]  /*0fa0*/  BSYNC.RECONVERGENT B5 ;  /* 0x0000000000057941 */ /* 0x000fea0003800200 */
.L_x_33:
        /* <DEDUP_REMOVED lines=21> */
.L_x_36:
[----:B------:R-:W-:Y:S05]  /*1100*/  BSYNC.RECONVERGENT B5 ;  /* 0x0000000000057941 */ /* 0x000fea0003800200 */
.L_x_35:
        /* <DEDUP_REMOVED lines=21> */
.L_x_38:
[----:B------:R-:W-:Y:S05]  /*1260*/  BSYNC.RECONVERGENT B5 ;  /* 0x0000000000057941 */ /* 0x000fea0003800200 */
.L_x_37:
[----:B------:R-:W-:Y:S01]  /*1270*/  FADD R19, R4, R0 ;  /* 0x0000000004137221 */ /* 0x000fe20000000000 */
[----:B------:R-:W-:-:S07]  /*1280*/  IADD3 R6, PT, PT, R6, 0x4, RZ ;  /* 0x0000000406067810 */ /* 0x000fce0007ffe0ff */
.L_x_30:
[----:B------:R-:W-:Y:S05]  /*1290*/  BSYNC.RECONVERGENT B4 ;  /* 0x0000000000047941 */ /* 0x000fea0003800200 */
.L_x_29:
[----:B------:R-:W-:-:S13]  /*12a0*/  ISETP.NE.AND P0, PT, R2, RZ, PT ;  /* 0x000000ff0200720c */ /* 0x000fda0003f05270 */
[----:B------:R-:W-:Y:S05]  /*12b0*/  @!P0 BRA `(.L_x_28) ;  /* 0x0000000400388947 */ /* 0x000fea0003800000 */
[----:B------:R-:W-:Y:S01]  /*12c0*/  ISETP.NE.AND P0, PT, R2, 0x1, PT ;  /* 0x000000010200780c */ /* 0x000fe20003f05270 */
[----:B------:R-:W-:-:S12]  /*12d0*/  BSSY.RECONVERGENT B4, `(.L_x_39) ;  /* 0x0000031000047945 */ /* 0x000fd80003800200 */
        /* <DEDUP_REMOVED lines=8> */
[----:B--2---:R-:W-:-:S06]  /*1360*/  IMAD.WIDE R2, R13, 0x4, R2 ;  /* 0x000000040d027825 */ /* 0x004fcc00078e0202 */
        /* <DEDUP_REMOVED lines=14> */
.L_x_42:
[----:B------:R-:W-:Y:S05]  /*1450*/  BSYNC.RECONVERGENT B5 ;  /* 0x0000000000057941 */ /* 0x000fea0003800200 */
.L_x_41:
[----:B------:R-:W2:Y:S01]  /*1460*/  LDG.E R11, desc[UR4][R10.64+0x4] ;  /* 0x000004040a0b7981 */ /* 0x000ea2000c1e1900 */
[----:B------:R-:W2:Y:S08]  /*1470*/  LDC.64 R8, c[0x0][0x390] ;  /* 0x0000e400ff087b82 */ /* 0x000eb00000000a00 */
[----:B------:R-:W0:Y:S01]  /*1480*/  LDC.64 R2, c[0x0][0x398] ;  /* 0x0000e600ff027b82 */ /* 0x000e220000000a00 */
[----:B--2---:R-:W-:-:S06]  /*1490*/  IMAD.WIDE R8, R11, 0x4, R8 ;  /* 0x000000040b087825 */ /* 0x004fcc00078e0208 */
[----:B------:R-:W2:Y:S01]  /*14a0*/  LDG.E R8, desc[UR4][R8.64] ;  /* 0x0000000408087981 */ /* 0x000ea2000c1e1900 */
[----:B0-----:R-:W-:-:S06]  /*14b0*/  IMAD.WIDE R2, R11, 0x4, R2 ;  /* 0x000000040b027825 */ /* 0x001fcc00078e0202 */
        /* <DEDUP_REMOVED lines=15> */
.L_x_44:
[----:B------:R-:W-:Y:S05]  /*15b0*/  BSYNC.RECONVERGENT B5 ;  /* 0x0000000000057941 */ /* 0x000fea0003800200 */
.L_x_43:
[----:B------:R-:W-:Y:S01]  /*15c0*/  FADD R19, R19, R0 ;  /* 0x0000000013137221 */ /* 0x000fe20000000000 */
[----:B------:R-:W-:-:S07]  /*15d0*/  VIADD R6, R6, 0x2 ;  /* 0x0000000206067836 */ /* 0x000fce0000000000 */
.L_x_40:
[----:B------:R-:W-:Y:S05]  /*15e0*/  BSYNC.RECONVERGENT B4 ;  /* 0x0000000000047941 */ /* 0x000fea0003800200 */
.L_x_39:
[----:B------:R-:W-:-:S04]  /*15f0*/  LOP3.LUT R5, R5, 0x1, RZ, 0xc0, !PT ;  /* 0x0000000105057812 */ /* 0x000fc800078ec0ff */
[----:B------:R-:W-:-:S13]  /*1600*/  ISETP.NE.U32.AND P0, PT, R5, 0x1, PT ;  /* 0x000000010500780c */ /* 0x000fda0003f05070 */
[----:B------:R-:W-:Y:S05]  /*1610*/  @P0 BRA `(.L_x_28) ;  /* 0x0000000000600947 */ /* 0x000fea0003800000 */
[----:B------:R-:W0:Y:S08]  /*1620*/  LDC.64 R4, c[0x0][0x388] ;  /* 0x0000e200ff047b82 */ /* 0x000e300000000a00 */
[----:B------:R-:W1:Y:S08]  /*1630*/  LDC.64 R8, c[0x0][0x390] ;  /* 0x0000e400ff087b82 */ /* 0x000e700000000a00 */
[----:B------:R-:W2:Y:S01]  /*1640*/  LDC.64 R2, c[0x0][0x398] ;  /* 0x0000e600ff027b82 */ /* 0x000ea20000000a00 */
[----:B0-----:R-:W-:-:S06]  /*1650*/  IMAD.WIDE R4, R6, 0x4, R4 ;  /* 0x0000000406047825 */ /* 0x001fcc00078e0204 */
        /* <DEDUP_REMOVED lines=18> */
.L_x_46:
[----:B------:R-:W-:Y:S05]  /*1780*/  BSYNC.RECONVERGENT B4 ;  /* 0x0000000000047941 */ /* 0x000fea0003800200 */
.L_x_45:
[----:B------:R-:W-:-:S07]  /*1790*/  FADD R19, R19, R0 ;  /* 0x0000000013137221 */ /* 0x000fce0000000000 */
.L_x_28:
[----:B------:R-:W-:Y:S05]  /*17a0*/  BSYNC.RECONVERGENT B3 ;  /* 0x0000000000037941 */ /* 0x000fea0003800200 */
.L_x_27:
[----:B------:R-:W0:Y:S01]  /*17b0*/  F2F.F64.F32 R4, R19 ;  /* 0x0000001300047310 */ /* 0x000e220000201800 */
[----:B------:R-:W-:Y:S01]  /*17c0*/  UMOV UR6, 0x33333333 ;  /* 0x3333333300067882 */ /* 0x000fe20000000000 */
[----:B------:R-:W-:Y:S02]  /*17d0*/  UMOV UR7, 0x3feb3333 ;  /* 0x3feb333300077882 */ /* 0x000fe40000000000 */
[----:B0-----:R-:W-:-:S11]  /*17e0*/  DMUL R4, R4, UR6 ;  /* 0x0000000604047c28 */ /* 0x001fd60008000000 */
.L_x_7:
[----:B------:R-:W-:Y:S05]  /*17f0*/  BSYNC.RECONVERGENT B0 ;  /* 0x0000000000007941 */ /* 0x000fea0003800200 */
.L_x_6:
[----:B------:R-:W0:Y:S01]  /*1800*/  LDCU UR6, c[0x0][0x3a8] ;  /* 0x00007500ff0677ac */ /* 0x000e220008000800 */
[----:B------:R-:W-:Y:S01]  /*1810*/  MOV R2, 0x1 ;  /* 0x0000000100027802 */ /* 0x000fe20000000f00 */
[----:B------:R-:W-:Y:S01]  /*1820*/  UMOV UR7, 0x3fc33333 ;  /* 0x3fc3333300077882 */ /* 0x000fe20000000000 */
[----:B0-----:R-:W0:Y:S01]  /*1830*/  I2F.F64 R8, UR6 ;  /* 0x0000000600087d12 */ /* 0x001e220008201c00 */
[----:B------:R-:W-:-:S07]  /*1840*/  UMOV UR6, 0x33333334 ;  /* 0x3333333400067882 */ /* 0x000fce0000000000 */
[----:B0-----:R-:W0:Y:S02]  /*1850*/  MUFU.RCP64H R3, R9 ;  /* 0x0000000900037308 */ /* 0x001e240000001800 */
[----:B0-----:R-:W-:-:S08]  /*1860*/  DFMA R10, -R8, R2, 1 ;  /* 0x3ff00000080a742b */ /* 0x001fd00000000102 */
[----:B------:R-:W-:-:S08]  /*1870*/  DFMA R10, R10, R10, R10 ;  /* 0x0000000a0a0a722b */ /* 0x000fd0000000000a */
[----:B------:R-:W-:-:S08]  /*1880*/  DFMA R10, R2, R10, R2 ;  /* 0x0000000a020a722b */ /* 0x000fd00000000002 */
[----:B------:R-:W-:-:S08]  /*1890*/  DFMA R2, -R8, R10, 1 ;  /* 0x3ff000000802742b */ /* 0x000fd0000000010a */
[----:B------:R-:W-:-:S08]  /*18a0*/  DFMA R2, R10, R2, R10 ;  /* 0x000000020a02722b */ /* 0x000fd0000000000a */
[----:B------:R-:W-:-:S08]  /*18b0*/  DMUL R10, R2, UR6 ;  /* 0x00000006020a7c28 */ /* 0x000fd00008000000 */
[----:B------:R-:W-:-:S08]  /*18c0*/  DFMA R12, -R8, R10, UR6 ;  /* 0x00000006080c7e2b */ /* 0x000fd0000800010a */
[----:B------:R-:W-:-:S10]  /*18d0*/  DFMA R2, R2, R12, R10 ;  /* 0x0000000c0202722b */ /* 0x000fd4000000000a */
[----:B------:R-:W-:-:S05]  /*18e0*/  FFMA R0, RZ, R9, R3 ;  /* 0x00000009ff007223 */ /* 0x000fca0000000003 */
[----:B------:R-:W-:-:S13]  /*18f0*/  FSETP.GT.AND P0, PT, |R0|, 1.469367938527859385e-39, PT ;  /* 0x001000000000780b */ /* 0x000fda0003f04200 */
[----:B------:R-:W-:Y:S05]  /*1900*/  @P0 BRA `(.L_x_47) ;  /* 0x0000000000100947 */ /* 0x000fea0003800000 */
[----:B------:R-:W-:-:S07]  /*1910*/  MOV R0, 0x1930 ;  /* 0x0000193000007802 */ /* 0x000fce0000000f00 */
[----:B------:R-:W-:Y:S05]  /*1920*/  CALL.REL.NOINC `($__internal_1_$__cuda_sm20_div_rn_f64_full) ;  /* 0x0000000000207944 */ /* 0x000fea0003c00000 */
[----:B------:R-:W-:Y:S01]  /*1930*/  IMAD.MOV.U32 R2, RZ, RZ, R14 ;  /* 0x000000ffff027224 */ /* 0x000fe200078e000e */
[----:B------:R-:W-:-:S07]  /*1940*/  MOV R3, R15 ;  /* 0x0000000f00037202 */ /* 0x000fce0000000f00 */
.L_x_47:
[----:B------:R-:W0:Y:S01]  /*1950*/  LDC.64 R8, c[0x0][0x3a0] ;  /* 0x0000e800ff087b82 */ /* 0x000e220000000a00 */
[----:B------:R-:W-:-:S10]  /*1960*/  DADD R4, R2, R4 ;  /* 0x0000000002047229 */ /* 0x000fd40000000004 */
[----:B------:R-:W1:Y:S01]  /*1970*/  F2F.F32.F64 R5, R4 ;  /* 0x0000000400057310 */ /* 0x000e620000301000 */
[----:B0-----:R-:W-:-:S05]  /*1980*/  IMAD.WIDE R2, R7, 0x4, R8 ;  /* 0x0000000407027825 */ /* 0x001fca00078e0208 */
[----:B-1----:R-:W-:Y:S01]  /*1990*/  STG.E desc[UR4][R2.64], R5 ;  /* 0x0000000502007986 */ /* 0x002fe2000c101904 */
[----:B------:R-:W-:Y:S05]  /*19a0*/  EXIT ;  /* 0x000000000000794d */ /* 0x000fea0003800000 */
        .weak           $__internal_1_$__cuda_sm20_div_rn_f64_full
        .type           $__internal_1_$__cuda_sm20_div_rn_f64_full,@function
        .size           $__internal_1_$__cuda_sm20_div_rn_f64_full,($__internal_2_$__cuda_sm3x_div_rn_noftz_f32_slowpath - $__internal_1_$__cuda_sm20_div_rn_f64_full)
$__internal_1_$__cuda_sm20_div_rn_f64_full:
[C---:B------:R-:W-:Y:S01]  /*19b0*/  FSETP.GEU.AND P0, PT, |R9|.reuse, 1.469367938527859385e-39, PT ;  /* 0x001000000900780b */ /* 0x040fe20003f0e200 */
[----:B------:R-:W-:Y:S01]  /*19c0*/  IMAD.MOV.U32 R10, RZ, RZ, 0x1 ;  /* 0x00000001ff0a7424 */ /* 0x000fe200078e00ff */
[C---:B------:R-:W-:Y:S01]  /*19d0*/  LOP3.LUT R2, R9.reuse, 0x800fffff, RZ, 0xc0, !PT ;  /* 0x800fffff09027812 */ /* 0x040fe200078ec0ff */
[----:B------:R-:W-:Y:S01]  /*19e0*/  IMAD.MOV.U32 R19, RZ, RZ, 0x3fc00000 ;  /* 0x3fc00000ff137424 */ /* 0x000fe200078e00ff */
[----:B------:R-:W-:Y:S02]  /*19f0*/  LOP3.LUT R16, R9, 0x7ff00000, RZ, 0xc0, !PT ;  /* 0x7ff0000009107812 */ /* 0x000fe400078ec0ff */
[----:B------:R-:W-:Y:S02]  /*1a00*/  LOP3.LUT R3, R2, 0x3ff00000, RZ, 0xfc, !PT ;  /* 0x3ff0000002037812 */ /* 0x000fe400078efcff */
[----:B------:R-:W-:Y:S02]  /*1a10*/  MOV R2, R8 ;  /* 0x0000000800027202 */ /* 0x000fe40000000f00 */
[----:B------:R-:W-:-:S02]  /*1a20*/  MOV R6, 0x1ca00000 ;  /* 0x1ca0000000067802 */ /* 0x000fc40000000f00 */
[----:B------:R-:W-:Y:S01]  /*1a30*/  ISETP.LE.U32.AND P1, PT, R16, 0x3fc00000, PT ;  /* 0x3fc000001000780c */ /* 0x000fe20003f23070 */
[----:B------:R-:W-:Y:S01]  /*1a40*/  @!P0 DMUL R2, R8, 8.98846567431157953865e+307 ;  /* 0x7fe0000008028828 */ /* 0x000fe20000000000 */
[----:B------:R-:W-:Y:S02]  /*1a50*/  MOV R18, R16 ;  /* 0x0000001000127202 */ /* 0x000fe40000000f00 */
[----:B------:R-:W-:Y:S02]  /*1a60*/  SEL R14, R6, 0x63400000, !P1 ;  /* 0x63400000060e7807 */ /* 0x000fe40004800000 */
[----:B------:R-:W-:Y:S01]  /*1a70*/  IADD3 R20, PT, PT, R19, -0x1, RZ ;  /* 0xffffffff13147810 */ /* 0x000fe20007ffe0ff */
[----:B------:R-:W0:Y:S04]  /*1a80*/  MUFU.RCP64H R11, R3 ;  /* 0x00000003000b7308 */ /* 0x000e280000001800 */
[----:B------:R-:W-:-:S02]  /*1a90*/  @!P0 LOP3.LUT R18, R3, 0x7ff00000, RZ, 0xc0, !PT ;  /* 0x7ff0000003128812 */ /* 0x000fc400078ec0ff */
[----:B------:R-:W-:-:S03]  /*1aa0*/  ISETP.GT.U32.AND P0, PT, R20, 0x7feffffe, PT ;  /* 0x7feffffe1400780c */ /* 0x000fc60003f04070 */
[----:B------:R-:W-:-:S05]  /*1ab0*/  VIADD R20, R18, 0xffffffff ;  /* 0xffffffff12147836 */ /* 0x000fca0000000000 */
[----:B------:R-:W-:Y:S01]  /*1ac0*/  ISETP.GT.U32.OR P0, PT, R20, 0x7feffffe, P0 ;  /* 0x7feffffe1400780c */ /* 0x000fe20000704470 */
[----:B0-----:R-:W-:-:S08]  /*1ad0*/  DFMA R12, R10, -R2, 1 ;  /* 0x3ff000000a0c742b */ /* 0x001fd00000000802 */
[----:B------:R-:W-:-:S08]  /*1ae0*/  DFMA R12, R12, R12, R12 ;  /* 0x0000000c0c0c722b */ /* 0x000fd0000000000c */
[----:B------:R-:W-:-:S08]  /*1af0*/  DFMA R12, R10, R12, R10 ;  /* 0x0000000c0a0c722b */ /* 0x000fd0000000000a */
[----:B------:R-:W-:-:S08]  /*1b00*/  DFMA R10, R12, -R2, 1 ;  /* 0x3ff000000c0a742b */ /* 0x000fd00000000802 */
[----:B------:R-:W-:Y:S01]  /*1b10*/  DFMA R12, R12, R10, R12 ;  /* 0x0000000a0c0c722b */ /* 0x000fe2000000000c */
[----:B------:R-:W-:Y:S02]  /*1b20*/  LOP3.LUT R11, R14, 0x33333, RZ, 0xfc, !PT ;  /* 0x000333330e0b7812 */ /* 0x000fe400078efcff */
[----:B------:R-:W-:-:S06]  /*1b30*/  MOV R10, 0x33333334 ;  /* 0x33333334000a7802 */ /* 0x000fcc0000000f00 */
[----:B------:R-:W-:-:S08]  /*1b40*/  DMUL R14, R12, R10 ;  /* 0x0000000a0c0e7228 */ /* 0x000fd00000000000 */
[----:B------:R-:W-:-:S08]  /*1b50*/  DFMA R16, R14, -R2, R10 ;  /* 0x800000020e10722b */ /* 0x000fd0000000000a */
[----:B------:R-:W-:Y:S01]  /*1b60*/  DFMA R12, R12, R16, R14 ;  /* 0x000000100c0c722b */ /* 0x000fe2000000000e */
[----:B------:R-:W-:Y:S10]  /*1b70*/  @P0 BRA `(.L_x_48) ;  /* 0x0000000000740947 */ /* 0x000ff40003800000 */
[----:B------:R-:W-:Y:S02]  /*1b80*/  LOP3.LUT R16, R9, 0x7ff00000, RZ, 0xc0, !PT ;  /* 0x7ff0000009107812 */ /* 0x000fe400078ec0ff */
[----:B------:R-:W-:Y:S02]  /*1b90*/  MOV R14, 0x3fc00000 ;  /* 0x3fc00000000e7802 */ /* 0x000fe40000000f00 */
[C---:B------:R-:W-:Y:S02]  /*1ba0*/  IADD3 R15, PT, PT, -R16.reuse, RZ, RZ ;  /* 0x000000ff100f7210 */ /* 0x040fe40007ffe1ff */
[----:B------:R-:W-:Y:S02]  /*1bb0*/  ISETP.LE.U32.AND P0, PT, R16, 0x3fc00000, PT ;  /* 0x3fc000001000780c */ /* 0x000fe40003f03070 */
[----:B------:R-:W-:Y:S02]  /*1bc0*/  VIADDMNMX R14, R15, R14, 0xb9600000, !PT ;  /* 0xb96000000f0e7446 */ /* 0x000fe4000780010e */
[----:B------:R-:W-:-:S02]  /*1bd0*/  SEL R15, R6, 0x63400000, !P0 ;  /* 0x63400000060f7807 */ /* 0x000fc40004000000 */
[----:B------:R-:W-:Y:S02]  /*1be0*/  VIMNMX R14, PT, PT, R14, 0x46a00000, PT ;  /* 0x46a000000e0e7848 */ /* 0x000fe40003fe0100 */
[----:B------:R-:W-:-:S03]  /*1bf0*/  MOV R16, RZ ;  /* 0x000000ff00107202 */ /* 0x000fc60000000f00 */
[----:B------:R-:W-:-:S05]  /*1c00*/  IMAD.IADD R6, R14, 0x1, -R15 ;  /* 0x000000010e067824 */ /* 0x000fca00078e0a0f */
[----:B------:R-:W-:-:S06]  /*1c10*/  IADD3 R17, PT, PT, R6, 0x7fe00000, RZ ;  /* 0x7fe0000006117810 */ /* 0x000fcc0007ffe0ff */
[----:B------:R-:W-:-:S10]  /*1c20*/  DMUL R14, R12, R16 ;  /* 0x000000100c0e7228 */ /* 0x000fd40000000000 */
[----:B------:R-:W-:-:S13]  /*1c30*/  FSETP.GTU.AND P0, PT, |R15|, 1.469367938527859385e-39, PT ;  /* 0x001000000f00780b */ /* 0x000fda0003f0c200 */
[----:B------:R-:W-:Y:S05]  /*1c40*/  @P0 BRA `(.L_x_49) ;  /* 0x0000000000840947 */ /* 0x000fea0003800000 */
[----:B------:R-:W-:Y:S01]  /*1c50*/  DFMA R2, R12, -R2, R10 ;  /* 0x800000020c02722b */ /* 0x000fe2000000000a */
[----:B------:R-:W-:-:S09]  /*1c60*/  IMAD.MOV.U32 R16, RZ, RZ, RZ ;  /* 0x000000ffff107224 */ /* 0x000fd200078e00ff */
[C---:B------:R-:W-:Y:S02]  /*1c70*/  FSETP.NEU.AND P0, PT, R3.reuse, RZ, PT ;  /* 0x000000ff0300720b */ /* 0x040fe40003f0d000 */
[----:B------:R-:W-:-:S04]  /*1c80*/  LOP3.LUT R9, R3, 0x80000000, R9, 0x48, !PT ;  /* 0x8000000003097812 */ /* 0x000fc800078e4809 */
[----:B------:R-:W-:-:S07]  /*1c90*/  LOP3.LUT R17, R9, R17, RZ, 0xfc, !PT ;  /* 0x0000001109117212 */ /* 0x000fce00078efcff */
[----:B------:R-:W-:Y:S05]  /*1ca0*/  @!P0 BRA `(.L_x_49) ;  /* 0x00000000006c8947 */ /* 0x000fea0003800000 */
[----:B------:R-:W-:Y:S02]  /*1cb0*/  IADD3 R3, PT, PT, -R6, RZ, RZ ;  /* 0x000000ff06037210 */ /* 0x000fe40007ffe1ff */
[----:B------:R-:W-:-:S06]  /*1cc0*/  MOV R2, RZ ;  /* 0x000000ff00027202 */ /* 0x000fcc0000000f00 */
[----:B------:R-:W-:Y:S02]  /*1cd0*/  DFMA R2, R14, -R2, R12 ;  /* 0x800000020e02722b */ /* 0x000fe4000000000c */
[----:B------:R-:W-:-:S04]  /*1ce0*/  DMUL.RP R12, R12, R16 ;  /* 0x000000100c0c7228 */ /* 0x000fc80000008000 */
[----:B------:R-:W-:-:S04]  /*1cf0*/  IADD3 R2, PT, PT, -R6, -0x43300000, RZ ;  /* 0xbcd0000006027810 */ /* 0x000fc80007ffe1ff */
[----:B------:R-:W-:Y:S02]  /*1d00*/  FSETP.NEU.AND P0, PT, |R3|, R2, PT ;  /* 0x000000020300720b */ /* 0x000fe40003f0d200 */
[----:B------:R-:W-:Y:S02]  /*1d10*/  LOP3.LUT R9, R13, R9, RZ, 0x3c, !PT ;  /* 0x000000090d097212 */ /* 0x000fe400078e3cff */
[----:B------:R-:W-:Y:S02]  /*1d20*/  FSEL R14, R12, R14, !P0 ;  /* 0x0000000e0c0e7208 */ /* 0x000fe40004000000 */
[----:B------:R-:W-:Y:S01]  /*1d30*/  FSEL R15, R9, R15, !P0 ;  /* 0x0000000f090f7208 */ /* 0x000fe20004000000 */
[----:B------:R-:W-:Y:S06]  /*1d40*/  BRA `(.L_x_49) ;  /* 0x0000000000447947 */ /* 0x000fec0003800000 */
.L_x_48:
[----:B------:R-:W-:-:S14]  /*1d50*/  DSETP.NAN.AND P0, PT, R8, R8, PT ;  /* 0x000000080800722a */ /* 0x000fdc0003f08000 */
[----:B------:R-:W-:Y:S05]  /*1d60*/  @P0 BRA `(.L_x_50) ;  /* 0x0000000000340947 */ /* 0x000fea0003800000 */
[----:B------:R-:W-:Y:S01]  /*1d70*/  ISETP.NE.AND P0, PT, R19, R18, PT ;  /* 0x000000121300720c */ /* 0x000fe20003f05270 */
[----:B------:R-:W-:Y:S01]  /*1d80*/  IMAD.MOV.U32 R14, RZ, RZ, 0x0 ;  /* 0x00000000ff0e7424 */ /* 0x000fe200078e00ff */
[----:B------:R-:W-:-:S11]  /*1d90*/  MOV R15, 0xfff80000 ;  /* 0xfff80000000f7802 */ /* 0x000fd60000000f00 */
[----:B------:R-:W-:Y:S05]  /*1da0*/  @!P0 BRA `(.L_x_49) ;  /* 0x00000000002c8947 */ /* 0x000fea0003800000 */
[----:B------:R-:W-:Y:S02]  /*1db0*/  ISETP.NE.AND P0, PT, R19, 0x7ff00000, PT ;  /* 0x7ff000001300780c */ /* 0x000fe40003f05270 */
[----:B------:R-:W-:Y:S02]  /*1dc0*/  LOP3.LUT R8, R9, 0x3fc33333, RZ, 0x3c, !PT ;  /* 0x3fc3333309087812 */ /* 0x000fe400078e3cff */
[----:B------:R-:W-:Y:S02]  /*1dd0*/  ISETP.EQ.OR P0, PT, R18, RZ, !P0 ;  /* 0x000000ff1200720c */ /* 0x000fe40004702670 */
[----:B------:R-:W-:-:S11]  /*1de0*/  LOP3.LUT R15, R8, 0x80000000, RZ, 0xc0, !PT ;  /* 0x80000000080f7812 */ /* 0x000fd600078ec0ff */
[----:B------:R-:W-:Y:S02]  /*1df0*/  @P0 LOP3.LUT R2, R15, 0x7ff00000, RZ, 0xfc, !PT ;  /* 0x7ff000000f020812 */ /* 0x000fe400078efcff */
[----:B------:R-:W-:Y:S01]  /*1e00*/  @!P0 MOV R14, RZ ;  /* 0x000000ff000e8202 */ /* 0x000fe20000000f00 */
[----:B------:R-:W-:Y:S01]  /*1e10*/  @P0 IMAD.MOV.U32 R14, RZ, RZ, RZ ;  /* 0x000000ffff0e0224 */ /* 0x000fe200078e00ff */
[----:B------:R-:W-:Y:S01]  /*1e20*/  @P0 MOV R15, R2 ;  /* 0x00000002000f0202 */ /* 0x000fe20000000f00 */
[----:B------:R-:W-:Y:S06]  /*1e30*/  BRA `(.L_x_49) ;  /* 0x0000000000087947 */ /* 0x000fec0003800000 */
.L_x_50:
[----:B------:R-:W-:Y:S02]  /*1e40*/  LOP3.LUT R15, R9, 0x80000, RZ, 0xfc, !PT ;  /* 0x00080000090f7812 */ /* 0x000fe400078efcff */
[----:B------:R-:W-:-:S07]  /*1e50*/  MOV R14, R8 ;  /* 0x00000008000e7202 */ /* 0x000fce0000000f00 */
.L_x_49:
[----:B------:R-:W-:Y:S01]  /*1e60*/  IMAD.MOV.U32 R2, RZ, RZ, R0 ;  /* 0x000000ffff027224 */ /* 0x000fe200078e0000 */
[----:B------:R-:W-:-:S04]  /*1e70*/  MOV R3, 0x0 ;  /* 0x0000000000037802 */ /* 0x000fc80000000f00 */
[----:B------:R-:W-:Y:S05]  /*1e80*/  RET.REL.NODEC R2 `(_Z14pageRankKernelPKiS0_PiPKfPfi) ;  /* 0xffffffe0025c7950 */ /* 0x000fea0003c3ffff */
        .weak           $__internal_2_$__cuda_sm3x_div_rn_noftz_f32_slowpath
        .type           $__internal_2_$__cuda_sm3x_div_rn_noftz_f32_slowpath,@function
        .size           $__internal_2_$__cuda_sm3x_div_rn_noftz_f32_slowpath,(.L_x_65 - $__internal_2_$__cuda_sm3x_div_rn_noftz_f32_slowpath)
$__internal_2_$__cuda_sm3x_div_rn_noftz_f32_slowpath:
[----:B------:R-:W-:Y:S01]  /*1e90*/  SHF.R.U32.HI R9, RZ, 0x17, R0 ;  /* 0x00000017ff097819 */ /* 0x000fe20000011600 */
[----:B------:R-:W-:Y:S01]  /*1ea0*/  BSSY.RECONVERGENT B1, `(.L_x_51) ;  /* 0x0000062000017945 */ /* 0x000fe20003800200 */
[----:B------:R-:W-:Y:S02]  /*1eb0*/  SHF.R.U32.HI R20, RZ, 0x17, R3 ;  /* 0x00000017ff147819 */ /* 0x000fe40000011603 */
[----:B------:R-:W-:Y:S02]  /*1ec0*/  LOP3.LUT R9, R9, 0xff, RZ, 0xc0, !PT ;  /* 0x000000ff09097812 */ /* 0x000fe400078ec0ff */
[----:B------:R-:W-:Y:S02]  /*1ed0*/  LOP3.LUT R20, R20, 0xff, RZ, 0xc0, !PT ;  /* 0x000000ff14147812 */ /* 0x000fe400078ec0ff */
[----:B------:R-:W-:-:S03]  /*1ee0*/  IADD3 R21, PT, PT, R9, -0x1, RZ ;  /* 0xffffffff09157810 */ /* 0x000fc60007ffe0ff */
[----:B------:R-:W-:Y:S01]  /*1ef0*/  VIADD R22, R20, 0xffffffff ;  /* 0xffffffff14167836 */ /* 0x000fe20000000000 */
[----:B------:R-:W-:-:S04]  /*1f00*/  ISETP.GT.U32.AND P0, PT, R21, 0xfd, PT ;  /* 0x000000fd1500780c */ /* 0x000fc80003f04070 */
[----:B------:R-:W-:-:S13]  /*1f10*/  ISETP.GT.U32.OR P0, PT, R22, 0xfd, P0 ;  /* 0x000000fd1600780c */ /* 0x000fda0000704470 */
[----:B------:R-:W-:Y:S01]  /*1f20*/  @!P0 MOV R18, RZ ;  /* 0x000000ff00128202 */ /* 0x000fe20000000f00 */
[----:B------:R-:W-:Y:S06]  /*1f30*/  @!P0 BRA `(.L_x_52) ;  /* 0x00000000005c8947 */ /* 0x000fec0003800000 */
[----:B------:R-:W-:Y:S02]  /*1f40*/  FSETP.GTU.FTZ.AND P0, PT, |R3|, +INF , PT ;  /* 0x7f8000000300780b */ /* 0x000fe40003f1c200 */
[----:B------:R-:W-:-:S04]  /*1f50*/  FSETP.GTU.FTZ.AND P1, PT, |R0|, +INF , PT ;  /* 0x7f8000000000780b */ /* 0x000fc80003f3c200 */
[----:B------:R-:W-:-:S13]  /*1f60*/  PLOP3.LUT P0, PT, P0, P1, PT, 0xf8, 0x8f ;  /* 0x00000000008f781c */ /* 0x000fda0000703f70 */
[----:B------:R-:W-:Y:S05]  /*1f70*/  @P0 BRA `(.L_x_53) ;  /* 0x00000004004c0947 */ /* 0x000fea0003800000 */
[----:B------:R-:W-:-:S13]  /*1f80*/  LOP3.LUT P0, RZ, R0, 0x7fffffff, R3, 0xc8, !PT ;  /* 0x7fffffff00ff7812 */ /* 0x000fda000780c803 */
[----:B------:R-:W-:Y:S05]  /*1f90*/  @!P0 BRA `(.L_x_54) ;  /* 0x00000004003c8947 */ /* 0x000fea0003800000 */
[C---:B------:R-:W-:Y:S02]  /*1fa0*/  FSETP.NEU.FTZ.AND P3, PT, |R3|.reuse, +INF , PT ;  /* 0x7f8000000300780b */ /* 0x040fe40003f7d200 */
[----:B------:R-:W-:Y:S02]  /*1fb0*/  FSETP.NEU.FTZ.AND P1, PT, |R0|, +INF , PT ;  /* 0x7f8000000000780b */ /* 0x000fe40003f3d200 */
[----:B------:R-:W-:-:S11]  /*1fc0*/  FSETP.NEU.FTZ.AND P0, PT, |R3|, +INF , PT ;  /* 0x7f8000000300780b */ /* 0x000fd60003f1d200 */
[----:B------:R-:W-:Y:S05]  /*1fd0*/  @!P1 BRA !P3, `(.L_x_54) ;  /* 0x00000004002c9947 */ /* 0x000fea0005800000 */
[----:B------:R-:W-:-:S04]  /*1fe0*/  LOP3.LUT P3, RZ, R3, 0x7fffffff, RZ, 0xc0, !PT ;  /* 0x7fffffff03ff7812 */ /* 0x000fc8000786c0ff */
[----:B------:R-:W-:-:S13]  /*1ff0*/  PLOP3.LUT P1, PT, P1, P3, PT, 0x2f, 0xf2 ;  /* 0x0000000000f2781c */ /* 0x000fda0000f26577 */
[----:B------:R-:W-:Y:S05]  /*2000*/  @P1 BRA `(.L_x_55) ;  /* 0x0000000400181947 */ /* 0x000fea0003800000 */
[----:B------:R-:W-:-:S04]  /*2010*/  LOP3.LUT P1, RZ, R0, 0x7fffffff, RZ, 0xc0, !PT ;  /* 0x7fffffff00ff7812 */ /* 0x000fc8000782c0ff */
[----:B------:R-:W-:-:S13]  /*2020*/  PLOP3.LUT P0, PT, P0, P1, PT, 0x2f, 0xf2 ;  /* 0x0000000000f2781c */ /* 0x000fda0000702577 */
[----:B------:R-:W-:Y:S05]  /*2030*/  @P0 BRA `(.L_x_56) ;  /* 0x0000000400000947 */ /* 0x000fea0003800000 */
[----:B------:R-:W-:Y:S02]  /*2040*/  ISETP.GE.AND P0, PT, R22, RZ, PT ;  /* 0x000000ff1600720c */ /* 0x000fe40003f06270 */
[----:B------:R-:W-:-:S11]  /*2050*/  ISETP.GE.AND P1, PT, R21, RZ, PT ;  /* 0x000000ff1500720c */ /* 0x000fd60003f26270 */
[----:B------:R-:W-:Y:S01]  /*2060*/  @P0 MOV R18, RZ ;  /* 0x000000ff00120202 */ /* 0x000fe20000000f00 */
[----:B------:R-:W-:Y:S02]  /*2070*/  @!P0 IMAD.MOV.U32 R18, RZ, RZ, -0x40 ;  /* 0xffffffc0ff128424 */ /* 0x000fe400078e00ff */
[----:B------:R-:W-:Y:S01]  /*2080*/  @!P0 FFMA R3, R3, 1.84467440737095516160e+19, RZ ;  /* 0x5f80000003038823 */ /* 0x000fe200000000ff */
[----:B------:R-:W-:Y:S02]  /*2090*/  @!P1 FFMA R0, R0, 1.84467440737095516160e+19, RZ ;  /* 0x5f80000000009823 */ /* 0x000fe400000000ff */
[----:B------:R-:W-:-:S07]  /*20a0*/  @!P1 IADD3 R18, PT, PT, R18, 0x40, RZ ;  /* 0x0000004012129810 */ /* 0x000fce0007ffe0ff */
.L_x_52:
[----:B------:R-:W-:Y:S01]  /*20b0*/  LEA R21, R9, 0xc0800000, 0x17 ;  /* 0xc080000009157811 */ /* 0x000fe200078eb8ff */
[----:B------:R-:W-:Y:S01]  /*20c0*/  VIADD R20, R20, 0xffffff81 ;  /* 0xffffff8114147836 */ /* 0x000fe20000000000 */
[----:B------:R-:W-:Y:S02]  /*20d0*/  BSSY.RECONVERGENT B2, `(.L_x_57) ;  /* 0x0000035000027945 */ /* 0x000fe40003800200 */
[----:B------:R-:W-:Y:S01]  /*20e0*/  IADD3 R24, PT, PT, -R21, R0, RZ ;  /* 0x0000000015187210 */ /* 0x000fe20007ffe1ff */
[C---:B------:R-:W-:Y:S01]  /*20f0*/  IMAD R0, R20.reuse, -0x800000, R3 ;  /* 0xff80000014007824 */ /* 0x040fe200078e0203 */
[----:B------:R-:W-:Y:S02]  /*2100*/  IADD3 R9, PT, PT, R20, 0x7f, -R9 ;  /* 0x0000007f14097810 */ /* 0x000fe40007ffe809 */
[----:B------:R-:W0:Y:S01]  /*2110*/  MUFU.RCP R21, R24 ;  /* 0x0000001800157308 */ /* 0x000e220000001000 */
[----:B------:R-:W-:Y:S01]  /*2120*/  FADD.FTZ R23, -R24, -RZ ;  /* 0x800000ff18177221 */ /* 0x000fe20000010100 */
[----:B------:R-:W-:-:S03]  /*2130*/  IADD3 R9, PT, PT, R9, R18, RZ ;  /* 0x0000001209097210 */ /* 0x000fc60007ffe0ff */
[----:B0-----:R-:W-:-:S04]  /*2140*/  FFMA R22, R21, R23, 1 ;  /* 0x3f80000015167423 */ /* 0x001fc80000000017 */
[----:B------:R-:W-:-:S04]  /*2150*/  FFMA R21, R21, R22, R21 ;  /* 0x0000001615157223 */ /* 0x000fc80000000015 */
[----:B------:R-:W-:-:S04]  /*2160*/  FFMA R22, R0, R21, RZ ;  /* 0x0000001500167223 */ /* 0x000fc800000000ff */
[----:B------:R-:W-:-:S04]  /*2170*/  FFMA R3, R23, R22, R0 ;  /* 0x0000001617037223 */ /* 0x000fc80000000000 */
[----:B------:R-:W-:-:S04]  /*2180*/  FFMA R22, R21, R3, R22 ;  /* 0x0000000315167223 */ /* 0x000fc80000000016 */
[----:B------:R-:W-:-:S04]  /*2190*/  FFMA R23, R23, R22, R0 ;  /* 0x0000001617177223 */ /* 0x000fc80000000000 */
[----:B------:R-:W-:-:S05]  /*21a0*/  FFMA R0, R21, R23, R22 ;  /* 0x0000001715007223 */ /* 0x000fca0000000016 */
[----:B------:R-:W-:-:S04]  /*21b0*/  SHF.R.U32.HI R3, RZ, 0x17, R0 ;  /* 0x00000017ff037819 */ /* 0x000fc80000011600 */
[----:B------:R-:W-:-:S04]  /*21c0*/  LOP3.LUT R18, R3, 0xff, RZ, 0xc0, !PT ;  /* 0x000000ff03127812 */ /* 0x000fc800078ec0ff */
[----:B------:R-:W-:-:S05]  /*21d0*/  IADD3 R3, PT, PT, R18, R9, RZ ;  /* 0x0000000912037210 */ /* 0x000fca0007ffe0ff */
[----:B------:R-:W-:-:S05]  /*21e0*/  VIADD R18, R3, 0xffffffff ;  /* 0xffffffff03127836 */ /* 0x000fca0000000000 */
[----:B------:R-:W-:-:S13]  /*21f0*/  ISETP.GE.U32.AND P0, PT, R18, 0xfe, PT ;  /* 0x000000fe1200780c */ /* 0x000fda0003f06070 */
[----:B------:R-:W-:Y:S05]  /*2200*/  @!P0 BRA `(.L_x_58) ;  /* 0x0000000000808947 */ /* 0x000fea0003800000 */
[----:B------:R-:W-:-:S13]  /*2210*/  ISETP.GT.AND P0, PT, R3, 0xfe, PT ;  /* 0x000000fe0300780c */ /* 0x000fda0003f04270 */
[----:B------:R-:W-:Y:S05]  /*2220*/  @P0 BRA `(.L_x_59) ;  /* 0x00000000006c0947 */ /* 0x000fea0003800000 */
[----:B------:R-:W-:-:S13]  /*2230*/  ISETP.GE.AND P0, PT, R3, 0x1, PT ;  /* 0x000000010300780c */ /* 0x000fda0003f06270 */
[----:B------:R-:W-:Y:S05]  /*2240*/  @P0 BRA `(.L_x_60) ;  /* 0x0000000000740947 */ /* 0x000fea0003800000 */
[----:B------:R-:W-:Y:S02]  /*2250*/  ISETP.GE.AND P0, PT, R3, -0x18, PT ;  /* 0xffffffe80300780c */ /* 0x000fe40003f06270 */
[----:B------:R-:W-:-:S11]  /*2260*/  LOP3.LUT R0, R0, 0x80000000, RZ, 0xc0, !PT ;  /* 0x8000000000007812 */ /* 0x000fd600078ec0ff */
[----:B------:R-:W-:Y:S05]  /*2270*/  @!P0 BRA `(.L_x_60) ;  /* 0x0000000000688947 */ /* 0x000fea0003800000 */
[-CC-:B------:R-:W-:Y:S01]  /*2280*/  FFMA.RZ R9, R21, R23.reuse, R22.reuse ;  /* 0x0000001715097223 */ /* 0x180fe2000000c016 */
[----:B------:R-:W-:Y:S01]  /*2290*/  IADD3 R20, PT, PT, R3, 0x20, RZ ;  /* 0x0000002003147810 */ /* 0x000fe20007ffe0ff */
[CCC-:B------:R-:W-:Y:S01]  /*22a0*/  FFMA.RP R18, R21.reuse, R23.reuse, R22.reuse ;  /* 0x0000001715127223 */ /* 0x1c0fe20000008016 */
[----:B------:R-:W-:Y:S01]  /*22b0*/  FFMA.RM R21, R21, R23, R22 ;  /* 0x0000001715157223 */ /* 0x000fe20000004016 */
[----:B------:R-:W-:Y:S02]  /*22c0*/  ISETP.NE.AND P3, PT, R3, RZ, PT ;  /* 0x000000ff0300720c */ /* 0x000fe40003f65270 */
[----:B------:R-:W-:Y:S02]  /*22d0*/  LOP3.LUT R9, R9, 0x7fffff, RZ, 0xc0, !PT ;  /* 0x007fffff09097812 */ /* 0x000fe400078ec0ff */
[----:B------:R-:W-:Y:S02]  /*22e0*/  ISETP.NE.AND P1, PT, R3, RZ, PT ;  /* 0x000000ff0300720c */ /* 0x000fe40003f25270 */
[----:B------:R-:W-:-:S02]  /*22f0*/  LOP3.LUT R9, R9, 0x800000, RZ, 0xfc, !PT ;  /* 0x0080000009097812 */ /* 0x000fc400078efcff */
[----:B------:R-:W-:Y:S02]  /*2300*/  IADD3 R3, PT, PT, -R3, RZ, RZ ;  /* 0x000000ff03037210 */ /* 0x000fe40007ffe1ff */
[----:B------:R-:W-:Y:S02]  /*2310*/  SHF.L.U32 R20, R9, R20, RZ ;  /* 0x0000001409147219 */ /* 0x000fe400000006ff */
[----:B------:R-:W-:Y:S02]  /*2320*/  FSETP.NEU.FTZ.AND P0, PT, R18, R21, PT ;  /* 0x000000151200720b */ /* 0x000fe40003f1d000 */
[----:B------:R-:W-:Y:S02]  /*2330*/  SEL R18, R3, RZ, P3 ;  /* 0x000000ff03127207 */ /* 0x000fe40001800000 */
[----:B------:R-:W-:Y:S02]  /*2340*/  ISETP.NE.AND P1, PT, R20, RZ, P1 ;  /* 0x000000ff1400720c */ /* 0x000fe40000f25270 */
[----:B------:R-:W-:-:S02]  /*2350*/  SHF.R.U32.HI R18, RZ, R18, R9 ;  /* 0x00000012ff127219 */ /* 0x000fc40000011609 */
[----:B------:R-:W-:Y:S02]  /*2360*/  PLOP3.LUT P0, PT, P0, P1, PT, 0xf8, 0x8f ;  /* 0x00000000008f781c */ /* 0x000fe40000703f70 */
[----:B------:R-:W-:Y:S02]  /*2370*/  SHF.R.U32.HI R9, RZ, 0x1, R18 ;  /* 0x00000001ff097819 */ /* 0x000fe40000011612 */
[----:B------:R-:W-:-:S04]  /*2380*/  SEL R20, RZ, 0x1, !P0 ;  /* 0x00000001ff147807 */ /* 0x000fc80004000000 */
[----:B------:R-:W-:-:S04]  /*2390*/  LOP3.LUT R3, R20, 0x1, R9, 0xf8, !PT ;  /* 0x0000000114037812 */ /* 0x000fc800078ef809 */
[----:B------:R-:W-:-:S05]  /*23a0*/  LOP3.LUT R18, R3, R18, RZ, 0xc0, !PT ;  /* 0x0000001203127212 */ /* 0x000fca00078ec0ff */
[----:B------:R-:W-:-:S05]  /*23b0*/  IMAD.IADD R9, R9, 0x1, R18 ;  /* 0x0000000109097824 */ /* 0x000fca00078e0212 */
[----:B------:R-:W-:Y:S01]  /*23c0*/  LOP3.LUT R0, R9, R0, RZ, 0xfc, !PT ;  /* 0x0000000009007212 */ /* 0x000fe200078efcff */
[----:B------:R-:W-:Y:S06]  /*23d0*/  BRA `(.L_x_60) ;  /* 0x0000000000107947 */ /* 0x000fec0003800000 */
.L_x_59:
[----:B------:R-:W-:-:S04]  /*23e0*/  LOP3.LUT R0, R0, 0x80000000, RZ, 0xc0, !PT ;  /* 0x8000000000007812 */ /* 0x000fc800078ec0ff */
[----:B------:R-:W-:Y:S01]  /*23f0*/  LOP3.LUT R0, R0, 0x7f800000, RZ, 0xfc, !PT ;  /* 0x7f80000000007812 */ /* 0x000fe200078efcff */
[----:B------:R-:W-:Y:S06]  /*2400*/  BRA `(.L_x_60) ;  /* 0x0000000000047947 */ /* 0x000fec0003800000 */
.L_x_58:
[----:B------:R-:W-:-:S07]  /*2410*/  LEA R0, R9, R0, 0x17 ;  /* 0x0000000009007211 */ /* 0x000fce00078eb8ff */
.L_x_60:
[----:B------:R-:W-:Y:S05]  /*2420*/  BSYNC.RECONVERGENT B2 ;  /* 0x0000000000027941 */ /* 0x000fea0003800200 */
.L_x_57:
[----:B------:R-:W-:Y:S05]  /*2430*/  BRA `(.L_x_61) ;  /* 0x0000000000207947 */ /* 0x000fea0003800000 */
.L_x_56:
[----:B------:R-:W-:-:S04]  /*2440*/  LOP3.LUT R0, R0, 0x80000000, R3, 0x48, !PT ;  /* 0x8000000000007812 */ /* 0x000fc800078e4803 */
[----:B------:R-:W-:Y:S01]  /*2450*/  LOP3.LUT R0, R0, 0x7f800000, RZ, 0xfc, !PT ;  /* 0x7f80000000007812 */ /* 0x000fe200078efcff */
[----:B------:R-:W-:Y:S06]  /*2460*/  BRA `(.L_x_61) ;  /* 0x0000000000147947 */ /* 0x000fec0003800000 */
.L_x_55:
[----:B------:R-:W-:Y:S01]  /*2470*/  LOP3.LUT R0, R0, 0x80000000, R3, 0x48, !PT ;  /* 0x8000000000007812 */ /* 0x000fe200078e4803 */
[----:B------:R-:W-:Y:S06]  /*2480*/  BRA `(.L_x_61) ;  /* 0x00000000000c7947 */ /* 0x000fec0003800000 */
.L_x_54:
[----:B------:R-:W0:Y:S01]  /*2490*/  MUFU.RSQ R0, -QNAN ;  /* 0xffc0000000007908 */ /* 0x000e220000001400 */
[----:B------:R-:W-:Y:S05]  /*24a0*/  BRA `(.L_x_61) ;  /* 0x0000000000047947 */ /* 0x000fea0003800000 */
.L_x_53:
[----:B------:R-:W-:-:S07]  /*24b0*/  FADD.FTZ R0, R3, R0 ;  /* 0x0000000003007221 */ /* 0x000fce0000010000 */
.L_x_61:
[----:B------:R-:W-:Y:S05]  /*24c0*/  BSYNC.RECONVERGENT B1 ;  /* 0x0000000000017941 */ /* 0x000fea0003800200 */
.L_x_51:
[----:B------:R-:W-:-:S04]  /*24d0*/  HFMA2 R9, -RZ, RZ, 0, 0 ;  /* 0x00000000ff097431 */ /* 0x000fc800000001ff */
[----:B0-----:R-:W-:Y:S05]  /*24e0*/  RET.REL.NODEC R8 `(_Z14pageRankKernelPKiS0_PiPKfPfi) ;  /* 0xffffffd808c47950 */ /* 0x001fea0003c3ffff */
.L_x_62:
        /* <DEDUP_REMOVED lines=9> */
.L_x_65:


//--------------------- .nv.shared.reserved.0     --------------------------
	.section	.nv.shared.reserved.0,"aw",@nobits
	.weak		__nv_reservedSMEM_offset_0_alias
	.size		__nv_reservedSMEM_offset_0_alias, 0, 64
	.other		__nv_reservedSMEM_offset_0_alias,@"STO_CUDA_RESERVED_SHARED STV_DEFAULT"
__nv_reservedSMEM_offset_0_alias:
	.zero		0
	.zero		64


//--------------------- .nv.constant0._Z18initializePageRankPfi --------------------------
	.section	.nv.constant0._Z18initializePageRankPfi,"a",@progbits
	.sectionflags	@""
	.align	4
.nv.constant0._Z18initializePageRankPfi:
	.zero		908


//--------------------- .nv.constant0._Z14pageRankKernelPKiS0_PiPKfPfi --------------------------
	.section	.nv.constant0._Z14pageRankKernelPKiS0_PiPKfPfi,"a",@progbits
	.sectionflags	@""
	.align	4
.nv.constant0._Z14pageRankKernelPKiS0_PiPKfPfi:
	.zero		940


//--------------------- SYMBOLS --------------------------

	.type		.nv.reservedSmem.offset0,@object
	.size		.nv.reservedSmem.offset0,0x4
